







.version 7.0
.target sm_80
.address_size 64




.visible .entry _Z11ExecuteLSTMPdS_S_S_S_S_S_S_S_S_S_S_S_S_S_(
.param .u64 _Z11ExecuteLSTMPdS_S_S_S_S_S_S_S_S_S_S_S_S_S__param_0,
.param .u64 _Z11ExecuteLSTMPdS_S_S_S_S_S_S_S_S_S_S_S_S_S__param_1,
.param .u64 _Z11ExecuteLSTMPdS_S_S_S_S_S_S_S_S_S_S_S_S_S__param_2,
.param .u64 _Z11ExecuteLSTMPdS_S_S_S_S_S_S_S_S_S_S_S_S_S__param_3,
.param .u64 _Z11ExecuteLSTMPdS_S_S_S_S_S_S_S_S_S_S_S_S_S__param_4,
.param .u64 _Z11ExecuteLSTMPdS_S_S_S_S_S_S_S_S_S_S_S_S_S__param_5,
.param .u64 _Z11ExecuteLSTMPdS_S_S_S_S_S_S_S_S_S_S_S_S_S__param_6,
.param .u64 _Z11ExecuteLSTMPdS_S_S_S_S_S_S_S_S_S_S_S_S_S__param_7,
.param .u64 _Z11ExecuteLSTMPdS_S_S_S_S_S_S_S_S_S_S_S_S_S__param_8,
.param .u64 _Z11ExecuteLSTMPdS_S_S_S_S_S_S_S_S_S_S_S_S_S__param_9,
.param .u64 _Z11ExecuteLSTMPdS_S_S_S_S_S_S_S_S_S_S_S_S_S__param_10,
.param .u64 _Z11ExecuteLSTMPdS_S_S_S_S_S_S_S_S_S_S_S_S_S__param_11,
.param .u64 _Z11ExecuteLSTMPdS_S_S_S_S_S_S_S_S_S_S_S_S_S__param_12,
.param .u64 _Z11ExecuteLSTMPdS_S_S_S_S_S_S_S_S_S_S_S_S_S__param_13,
.param .u64 _Z11ExecuteLSTMPdS_S_S_S_S_S_S_S_S_S_S_S_S_S__param_14
)
{
.reg .pred %p<28>;
.reg .f32 %f<17>;
.reg .b32 %r<72>;
.reg .f64 %fd<525>;
.reg .b64 %rd<94>;

	.shared .align 8 .b8 _ZZ11ExecuteLSTMPdS_S_S_S_S_S_S_S_S_S_S_S_S_S_E1u[800];

ld.param.u64 %rd30, [_Z11ExecuteLSTMPdS_S_S_S_S_S_S_S_S_S_S_S_S_S__param_6];
ld.param.u64 %rd31, [_Z11ExecuteLSTMPdS_S_S_S_S_S_S_S_S_S_S_S_S_S__param_8];
mov.u32 %r1, %tid.x;
cvta.to.global.u64 %rd35, %rd30;
mul.wide.s32 %rd36, %r1, 8;
add.s64 %rd4, %rd35, %rd36;
ld.global.f64 %fd52, [%rd4];
cvta.to.global.u64 %rd37, %rd31;
add.s64 %rd5, %rd37, %rd36;
ld.global.f64 %fd53, [%rd5];
fma.rn.f64 %fd1, %fd52, 0d3FEF5C28F5C28F5C, %fd53;
{
.reg .b32 %temp; 
mov.b64 {%temp, %r2}, %fd1;
}
and.b32 %r3, %r2, 2147483647;
{
.reg .b32 %temp; 
mov.b64 {%r25, %temp}, %fd1;
}
mov.b64 %fd2, {%r25, %r3};
setp.ltu.f64	%p1, %fd2, 0d3FE4F92224DD2F1A;
@%p1 bra BB0_2;
bra.uni BB0_1;

BB0_2:
mul.f64 %fd95, %fd1, %fd1;
mov.f64 %fd96, 0d3F14359F420AFC3D;
mov.f64 %fd97, 0dBEF0BC46E2F5E964;
fma.rn.f64 %fd98, %fd97, %fd95, %fd96;
mov.f64 %fd99, 0dBF2DF9F0728C5D84;
fma.rn.f64 %fd100, %fd98, %fd95, %fd99;
mov.f64 %fd101, 0d3F4337D1CEC4F033;
fma.rn.f64 %fd102, %fd100, %fd95, %fd101;
mov.f64 %fd103, 0dBF57D6E9674335B3;
fma.rn.f64 %fd104, %fd102, %fd95, %fd103;
mov.f64 %fd105, 0d3F6D6D000D7AAD3D;
fma.rn.f64 %fd106, %fd104, %fd95, %fd105;
mov.f64 %fd107, 0dBF8226E1F3CF1EF5;
fma.rn.f64 %fd108, %fd106, %fd95, %fd107;
mov.f64 %fd109, 0d3F9664F47EC0C8CF;
fma.rn.f64 %fd110, %fd108, %fd95, %fd109;
mov.f64 %fd111, 0dBFABA1BA1B80AB40;
fma.rn.f64 %fd112, %fd110, %fd95, %fd111;
mov.f64 %fd113, 0d3FC111111110FA4A;
fma.rn.f64 %fd114, %fd112, %fd95, %fd113;
mov.f64 %fd115, 0dBFD5555555555550;
fma.rn.f64 %fd116, %fd114, %fd95, %fd115;
mov.f64 %fd117, 0d0000000000000000;
fma.rn.f64 %fd118, %fd116, %fd95, %fd117;
fma.rn.f64 %fd510, %fd118, %fd1, %fd1;
bra.uni BB0_3;

BB0_1:
add.f64 %fd54, %fd2, %fd2;
cvt.rn.f32.f64	%f1, %fd54;
mul.f32 %f2, %f1, 0f3FB8AA3B;
cvt.rni.f32.f32	%f3, %f2;
cvt.f64.f32	%fd55, %f3;
neg.f64 %fd56, %fd55;
mov.f64 %fd57, 0d3FE62E42FEFA39EF;
fma.rn.f64 %fd58, %fd56, %fd57, %fd54;
mov.f64 %fd59, 0d3E928A27F89B6999;
mov.f64 %fd60, 0d3E5AE904A4741B81;
fma.rn.f64 %fd61, %fd60, %fd58, %fd59;
mov.f64 %fd62, 0d3EC71DE715FF7E07;
fma.rn.f64 %fd63, %fd61, %fd58, %fd62;
mov.f64 %fd64, 0d3EFA019A6B0AC45A;
fma.rn.f64 %fd65, %fd63, %fd58, %fd64;
mov.f64 %fd66, 0d3F2A01A017EED94F;
fma.rn.f64 %fd67, %fd65, %fd58, %fd66;
mov.f64 %fd68, 0d3F56C16C17F2A71B;
fma.rn.f64 %fd69, %fd67, %fd58, %fd68;
mov.f64 %fd70, 0d3F811111111173C4;
fma.rn.f64 %fd71, %fd69, %fd58, %fd70;
mov.f64 %fd72, 0d3FA555555555211A;
fma.rn.f64 %fd73, %fd71, %fd58, %fd72;
mov.f64 %fd74, 0d3FC5555555555540;
fma.rn.f64 %fd75, %fd73, %fd58, %fd74;
mov.f64 %fd76, 0d3FE0000000000005;
fma.rn.f64 %fd77, %fd75, %fd58, %fd76;
mul.f64 %fd78, %fd58, %fd77;
fma.rn.f64 %fd79, %fd78, %fd58, %fd58;
ex2.approx.ftz.f32 %f4, %f3;
cvt.f64.f32	%fd80, %f4;
mov.f64 %fd81, 0d3FF0000000000000;
sub.f64 %fd82, %fd81, %fd80;
neg.f64 %fd83, %fd79;
fma.rn.f64 %fd84, %fd83, %fd80, %fd82;
mov.f64 %fd85, 0d4000000000000000;
sub.f64 %fd86, %fd85, %fd84;
rcp.approx.ftz.f64 %fd87, %fd86;
neg.f64 %fd88, %fd86;
fma.rn.f64 %fd89, %fd88, %fd87, %fd81;
fma.rn.f64 %fd90, %fd89, %fd89, %fd89;
fma.rn.f64 %fd91, %fd90, %fd87, %fd87;
neg.f64 %fd92, %fd91;
fma.rn.f64 %fd93, %fd85, %fd92, %fd81;
setp.gt.u32	%p2, %r3, 1077088193;
selp.f64	%fd94, 0d3FF0000000000000, %fd93, %p2;
{
.reg .b32 %temp; 
mov.b64 {%r26, %temp}, %fd94;
}
{
.reg .b32 %temp; 
mov.b64 {%temp, %r27}, %fd94;
}
and.b32 %r28, %r2, -2147483648;
or.b32 %r29, %r27, %r28;
mov.b64 %fd510, {%r26, %r29};

BB0_3:
ld.param.u64 %rd72, [_Z11ExecuteLSTMPdS_S_S_S_S_S_S_S_S_S_S_S_S_S__param_0];
ld.param.u64 %rd71, [_Z11ExecuteLSTMPdS_S_S_S_S_S_S_S_S_S_S_S_S_S__param_2];
cvta.to.global.u64 %rd38, %rd71;
cvta.to.global.u64 %rd39, %rd72;
add.s64 %rd6, %rd39, %rd36;
ld.global.f64 %fd120, [%rd6];
add.s64 %rd7, %rd38, %rd36;
ld.global.f64 %fd121, [%rd7];
fma.rn.f64 %fd6, %fd120, 0d3FEF5C28F5C28F5C, %fd121;
setp.lt.f64	%p3, %fd6, 0dC004000000000000;
mov.f64 %fd512, 0d0000000000000000;
mov.f64 %fd511, %fd512;
@%p3 bra BB0_6;

setp.gt.f64	%p4, %fd6, 0d4004000000000000;
mov.f64 %fd511, 0d3FF0000000000000;
@%p4 bra BB0_6;

fma.rn.f64 %fd511, %fd6, 0d3FC999999999999A, 0d3FE0000000000000;

BB0_6:
ld.param.u64 %rd76, [_Z11ExecuteLSTMPdS_S_S_S_S_S_S_S_S_S_S_S_S_S__param_3];
ld.param.u64 %rd75, [_Z11ExecuteLSTMPdS_S_S_S_S_S_S_S_S_S_S_S_S_S__param_5];
ld.param.u64 %rd74, [_Z11ExecuteLSTMPdS_S_S_S_S_S_S_S_S_S_S_S_S_S__param_9];
ld.param.u64 %rd73, [_Z11ExecuteLSTMPdS_S_S_S_S_S_S_S_S_S_S_S_S_S__param_11];
cvta.to.global.u64 %rd41, %rd73;
cvta.to.global.u64 %rd42, %rd74;
cvta.to.global.u64 %rd43, %rd75;
cvta.to.global.u64 %rd44, %rd76;
add.s64 %rd8, %rd44, %rd36;
ld.global.f64 %fd124, [%rd8];
add.s64 %rd9, %rd43, %rd36;
ld.global.f64 %fd125, [%rd9];
fma.rn.f64 %fd9, %fd124, 0d3FEF5C28F5C28F5C, %fd125;
fma.rn.f64 %fd10, %fd9, 0d3FC999999999999A, 0d3FE0000000000000;
add.s64 %rd10, %rd42, %rd36;
ld.global.f64 %fd126, [%rd10];
add.s64 %rd11, %rd41, %rd36;
ld.global.f64 %fd127, [%rd11];
fma.rn.f64 %fd11, %fd126, 0d3FEF5C28F5C28F5C, %fd127;
setp.lt.f64	%p5, %fd11, 0dC004000000000000;
@%p5 bra BB0_9;

setp.gt.f64	%p6, %fd11, 0d4004000000000000;
mov.f64 %fd512, 0d3FF0000000000000;
@%p6 bra BB0_9;

fma.rn.f64 %fd512, %fd11, 0d3FC999999999999A, 0d3FE0000000000000;

BB0_9:
mul.f64 %fd129, %fd10, 0d0000000000000000;
setp.gt.f64	%p7, %fd9, 0d4004000000000000;
setp.lt.f64	%p8, %fd9, 0dC004000000000000;
or.pred %p9, %p8, %p7;
selp.f64	%fd130, 0d0000000000000000, %fd129, %p9;
fma.rn.f64 %fd14, %fd510, %fd511, %fd130;
{
.reg .b32 %temp; 
mov.b64 {%temp, %r4}, %fd14;
}
and.b32 %r5, %r4, 2147483647;
{
.reg .b32 %temp; 
mov.b64 {%r30, %temp}, %fd14;
}
mov.b64 %fd15, {%r30, %r5};
setp.ltu.f64	%p10, %fd15, 0d3FE4F92224DD2F1A;
@%p10 bra BB0_11;
bra.uni BB0_10;

BB0_11:
mul.f64 %fd172, %fd14, %fd14;
mov.f64 %fd173, 0d3F14359F420AFC3D;
mov.f64 %fd174, 0dBEF0BC46E2F5E964;
fma.rn.f64 %fd175, %fd174, %fd172, %fd173;
mov.f64 %fd176, 0dBF2DF9F0728C5D84;
fma.rn.f64 %fd177, %fd175, %fd172, %fd176;
mov.f64 %fd178, 0d3F4337D1CEC4F033;
fma.rn.f64 %fd179, %fd177, %fd172, %fd178;
mov.f64 %fd180, 0dBF57D6E9674335B3;
fma.rn.f64 %fd181, %fd179, %fd172, %fd180;
mov.f64 %fd182, 0d3F6D6D000D7AAD3D;
fma.rn.f64 %fd183, %fd181, %fd172, %fd182;
mov.f64 %fd184, 0dBF8226E1F3CF1EF5;
fma.rn.f64 %fd185, %fd183, %fd172, %fd184;
mov.f64 %fd186, 0d3F9664F47EC0C8CF;
fma.rn.f64 %fd187, %fd185, %fd172, %fd186;
mov.f64 %fd188, 0dBFABA1BA1B80AB40;
fma.rn.f64 %fd189, %fd187, %fd172, %fd188;
mov.f64 %fd190, 0d3FC111111110FA4A;
fma.rn.f64 %fd191, %fd189, %fd172, %fd190;
mov.f64 %fd192, 0dBFD5555555555550;
fma.rn.f64 %fd193, %fd191, %fd172, %fd192;
mov.f64 %fd194, 0d0000000000000000;
fma.rn.f64 %fd195, %fd193, %fd172, %fd194;
fma.rn.f64 %fd513, %fd195, %fd14, %fd14;
bra.uni BB0_12;

BB0_10:
add.f64 %fd131, %fd15, %fd15;
cvt.rn.f32.f64	%f5, %fd131;
mul.f32 %f6, %f5, 0f3FB8AA3B;
cvt.rni.f32.f32	%f7, %f6;
cvt.f64.f32	%fd132, %f7;
neg.f64 %fd133, %fd132;
mov.f64 %fd134, 0d3FE62E42FEFA39EF;
fma.rn.f64 %fd135, %fd133, %fd134, %fd131;
mov.f64 %fd136, 0d3E928A27F89B6999;
mov.f64 %fd137, 0d3E5AE904A4741B81;
fma.rn.f64 %fd138, %fd137, %fd135, %fd136;
mov.f64 %fd139, 0d3EC71DE715FF7E07;
fma.rn.f64 %fd140, %fd138, %fd135, %fd139;
mov.f64 %fd141, 0d3EFA019A6B0AC45A;
fma.rn.f64 %fd142, %fd140, %fd135, %fd141;
mov.f64 %fd143, 0d3F2A01A017EED94F;
fma.rn.f64 %fd144, %fd142, %fd135, %fd143;
mov.f64 %fd145, 0d3F56C16C17F2A71B;
fma.rn.f64 %fd146, %fd144, %fd135, %fd145;
mov.f64 %fd147, 0d3F811111111173C4;
fma.rn.f64 %fd148, %fd146, %fd135, %fd147;
mov.f64 %fd149, 0d3FA555555555211A;
fma.rn.f64 %fd150, %fd148, %fd135, %fd149;
mov.f64 %fd151, 0d3FC5555555555540;
fma.rn.f64 %fd152, %fd150, %fd135, %fd151;
mov.f64 %fd153, 0d3FE0000000000005;
fma.rn.f64 %fd154, %fd152, %fd135, %fd153;
mul.f64 %fd155, %fd135, %fd154;
fma.rn.f64 %fd156, %fd155, %fd135, %fd135;
ex2.approx.ftz.f32 %f8, %f7;
cvt.f64.f32	%fd157, %f8;
mov.f64 %fd158, 0d3FF0000000000000;
sub.f64 %fd159, %fd158, %fd157;
neg.f64 %fd160, %fd156;
fma.rn.f64 %fd161, %fd160, %fd157, %fd159;
mov.f64 %fd162, 0d4000000000000000;
sub.f64 %fd163, %fd162, %fd161;
rcp.approx.ftz.f64 %fd164, %fd163;
neg.f64 %fd165, %fd163;
fma.rn.f64 %fd166, %fd165, %fd164, %fd158;
fma.rn.f64 %fd167, %fd166, %fd166, %fd166;
fma.rn.f64 %fd168, %fd167, %fd164, %fd164;
neg.f64 %fd169, %fd168;
fma.rn.f64 %fd170, %fd162, %fd169, %fd158;
setp.gt.u32	%p11, %r5, 1077088193;
selp.f64	%fd171, 0d3FF0000000000000, %fd170, %p11;
{
.reg .b32 %temp; 
mov.b64 {%r31, %temp}, %fd171;
}
{
.reg .b32 %temp; 
mov.b64 {%temp, %r32}, %fd171;
}
and.b32 %r33, %r4, -2147483648;
or.b32 %r34, %r32, %r33;
mov.b64 %fd513, {%r31, %r34};

BB0_12:
mov.u32 %r53, %tid.x;
shl.b32 %r35, %r53, 3;
mov.u32 %r67, _ZZ11ExecuteLSTMPdS_S_S_S_S_S_S_S_S_S_S_S_S_S_E1u;
add.s32 %r6, %r67, %r35;
mul.f64 %fd196, %fd512, %fd513;
st.shared.f64 [%r6], %fd196;
bar.sync 0;
mov.u32 %r54, %tid.x;
setp.ne.s32	%p12, %r54, 0;
@%p12 bra BB0_16;

ld.param.u64 %rd68, [_Z11ExecuteLSTMPdS_S_S_S_S_S_S_S_S_S_S_S_S_S__param_12];
cvta.to.global.u64 %rd92, %rd68;
ld.param.u64 %rd66, [_Z11ExecuteLSTMPdS_S_S_S_S_S_S_S_S_S_S_S_S_S__param_13];
cvta.to.global.u64 %rd65, %rd66;
ld.global.f64 %fd514, [%rd65];
mov.u32 %r66, -100;
mov.u32 %r65, _ZZ11ExecuteLSTMPdS_S_S_S_S_S_S_S_S_S_S_S_S_S_E1u;

BB0_14:
ld.shared.f64 %fd197, [%r65];
ld.global.f64 %fd198, [%rd92];
fma.rn.f64 %fd199, %fd198, %fd197, %fd514;
ld.shared.f64 %fd200, [%r65+8];
ld.global.f64 %fd201, [%rd92+8];
fma.rn.f64 %fd202, %fd201, %fd200, %fd199;
ld.shared.f64 %fd203, [%r65+16];
ld.global.f64 %fd204, [%rd92+16];
fma.rn.f64 %fd205, %fd204, %fd203, %fd202;
ld.shared.f64 %fd206, [%r65+24];
ld.global.f64 %fd207, [%rd92+24];
fma.rn.f64 %fd208, %fd207, %fd206, %fd205;
ld.shared.f64 %fd209, [%r65+32];
ld.global.f64 %fd210, [%rd92+32];
fma.rn.f64 %fd211, %fd210, %fd209, %fd208;
ld.shared.f64 %fd212, [%r65+40];
ld.global.f64 %fd213, [%rd92+40];
fma.rn.f64 %fd214, %fd213, %fd212, %fd211;
ld.shared.f64 %fd215, [%r65+48];
ld.global.f64 %fd216, [%rd92+48];
fma.rn.f64 %fd217, %fd216, %fd215, %fd214;
ld.shared.f64 %fd218, [%r65+56];
ld.global.f64 %fd219, [%rd92+56];
fma.rn.f64 %fd220, %fd219, %fd218, %fd217;
ld.shared.f64 %fd221, [%r65+64];
ld.global.f64 %fd222, [%rd92+64];
fma.rn.f64 %fd223, %fd222, %fd221, %fd220;
ld.shared.f64 %fd224, [%r65+72];
ld.global.f64 %fd225, [%rd92+72];
fma.rn.f64 %fd226, %fd225, %fd224, %fd223;
ld.shared.f64 %fd227, [%r65+80];
ld.global.f64 %fd228, [%rd92+80];
fma.rn.f64 %fd229, %fd228, %fd227, %fd226;
ld.shared.f64 %fd230, [%r65+88];
ld.global.f64 %fd231, [%rd92+88];
fma.rn.f64 %fd232, %fd231, %fd230, %fd229;
ld.shared.f64 %fd233, [%r65+96];
ld.global.f64 %fd234, [%rd92+96];
fma.rn.f64 %fd235, %fd234, %fd233, %fd232;
ld.shared.f64 %fd236, [%r65+104];
ld.global.f64 %fd237, [%rd92+104];
fma.rn.f64 %fd238, %fd237, %fd236, %fd235;
ld.shared.f64 %fd239, [%r65+112];
ld.global.f64 %fd240, [%rd92+112];
fma.rn.f64 %fd241, %fd240, %fd239, %fd238;
ld.shared.f64 %fd242, [%r65+120];
ld.global.f64 %fd243, [%rd92+120];
fma.rn.f64 %fd244, %fd243, %fd242, %fd241;
ld.shared.f64 %fd245, [%r65+128];
ld.global.f64 %fd246, [%rd92+128];
fma.rn.f64 %fd247, %fd246, %fd245, %fd244;
ld.shared.f64 %fd248, [%r65+136];
ld.global.f64 %fd249, [%rd92+136];
fma.rn.f64 %fd250, %fd249, %fd248, %fd247;
ld.shared.f64 %fd251, [%r65+144];
ld.global.f64 %fd252, [%rd92+144];
fma.rn.f64 %fd253, %fd252, %fd251, %fd250;
ld.shared.f64 %fd254, [%r65+152];
ld.global.f64 %fd255, [%rd92+152];
fma.rn.f64 %fd514, %fd255, %fd254, %fd253;
add.s32 %r65, %r65, 160;
add.s64 %rd92, %rd92, 160;
add.s32 %r66, %r66, 20;
setp.ne.s32	%p13, %r66, 0;
@%p13 bra BB0_14;

ld.param.u64 %rd70, [_Z11ExecuteLSTMPdS_S_S_S_S_S_S_S_S_S_S_S_S_S__param_14];
cvta.to.global.u64 %rd69, %rd70;
st.global.f64 [%rd69], %fd514;

BB0_16:
ld.param.u64 %rd54, [_Z11ExecuteLSTMPdS_S_S_S_S_S_S_S_S_S_S_S_S_S__param_7];
ld.param.u64 %rd53, [_Z11ExecuteLSTMPdS_S_S_S_S_S_S_S_S_S_S_S_S_S__param_1];
ld.param.u64 %rd52, [_Z11ExecuteLSTMPdS_S_S_S_S_S_S_S_S_S_S_S_S_S__param_4];
ld.param.u64 %rd51, [_Z11ExecuteLSTMPdS_S_S_S_S_S_S_S_S_S_S_S_S_S__param_10];
cvta.to.global.u64 %rd14, %rd51;
cvta.to.global.u64 %rd15, %rd52;
cvta.to.global.u64 %rd16, %rd53;
cvta.to.global.u64 %rd17, %rd54;
mov.u32 %r68, %tid.x;
bar.sync 0;
mov.f64 %fd515, 0d0000000000000000;
mov.u32 %r69, -100;
mov.f64 %fd516, %fd515;
mov.f64 %fd517, %fd515;
mov.f64 %fd518, %fd515;

BB0_17:
mul.wide.s32 %rd46, %r68, 8;
add.s64 %rd47, %rd17, %rd46;
ld.global.f64 %fd260, [%rd47];
ld.shared.f64 %fd261, [%r67];
fma.rn.f64 %fd262, %fd261, %fd260, %fd518;
add.s64 %rd48, %rd16, %rd46;
ld.global.f64 %fd263, [%rd48];
fma.rn.f64 %fd264, %fd261, %fd263, %fd517;
add.s64 %rd49, %rd15, %rd46;
ld.global.f64 %fd265, [%rd49];
fma.rn.f64 %fd266, %fd261, %fd265, %fd516;
add.s64 %rd50, %rd14, %rd46;
ld.global.f64 %fd267, [%rd50];
fma.rn.f64 %fd268, %fd261, %fd267, %fd515;
ld.global.f64 %fd269, [%rd47+800];
ld.shared.f64 %fd270, [%r67+8];
fma.rn.f64 %fd271, %fd270, %fd269, %fd262;
ld.global.f64 %fd272, [%rd48+800];
fma.rn.f64 %fd273, %fd270, %fd272, %fd264;
ld.global.f64 %fd274, [%rd49+800];
fma.rn.f64 %fd275, %fd270, %fd274, %fd266;
ld.global.f64 %fd276, [%rd50+800];
fma.rn.f64 %fd277, %fd270, %fd276, %fd268;
ld.global.f64 %fd278, [%rd47+1600];
ld.shared.f64 %fd279, [%r67+16];
fma.rn.f64 %fd280, %fd279, %fd278, %fd271;
ld.global.f64 %fd281, [%rd48+1600];
fma.rn.f64 %fd282, %fd279, %fd281, %fd273;
ld.global.f64 %fd283, [%rd49+1600];
fma.rn.f64 %fd284, %fd279, %fd283, %fd275;
ld.global.f64 %fd285, [%rd50+1600];
fma.rn.f64 %fd286, %fd279, %fd285, %fd277;
ld.global.f64 %fd287, [%rd47+2400];
ld.shared.f64 %fd288, [%r67+24];
fma.rn.f64 %fd289, %fd288, %fd287, %fd280;
ld.global.f64 %fd290, [%rd48+2400];
fma.rn.f64 %fd291, %fd288, %fd290, %fd282;
ld.global.f64 %fd292, [%rd49+2400];
fma.rn.f64 %fd293, %fd288, %fd292, %fd284;
ld.global.f64 %fd294, [%rd50+2400];
fma.rn.f64 %fd295, %fd288, %fd294, %fd286;
ld.global.f64 %fd296, [%rd47+3200];
ld.shared.f64 %fd297, [%r67+32];
fma.rn.f64 %fd518, %fd297, %fd296, %fd289;
ld.global.f64 %fd298, [%rd48+3200];
fma.rn.f64 %fd517, %fd297, %fd298, %fd291;
ld.global.f64 %fd299, [%rd49+3200];
fma.rn.f64 %fd516, %fd297, %fd299, %fd293;
ld.global.f64 %fd300, [%rd50+3200];
fma.rn.f64 %fd515, %fd297, %fd300, %fd295;
add.s32 %r68, %r68, 500;
add.s32 %r67, %r67, 40;
add.s32 %r69, %r69, 5;
setp.ne.s32	%p14, %r69, 0;
@%p14 bra BB0_17;

ld.param.u64 %rd91, [_Z11ExecuteLSTMPdS_S_S_S_S_S_S_S_S_S_S_S_S_S__param_8];
mov.u32 %r64, %tid.x;
mul.wide.s32 %rd90, %r64, 8;
cvta.to.global.u64 %rd89, %rd91;
add.s64 %rd88, %rd89, %rd90;
ld.param.u64 %rd58, [_Z11ExecuteLSTMPdS_S_S_S_S_S_S_S_S_S_S_S_S_S__param_6];
mov.u32 %r56, %tid.x;
mul.wide.s32 %rd57, %r56, 8;
cvta.to.global.u64 %rd56, %rd58;
add.s64 %rd55, %rd56, %rd57;
ld.global.f64 %fd301, [%rd55];
fma.rn.f64 %fd302, %fd301, 0d3FEC28F5C28F5C29, %fd518;
ld.global.f64 %fd303, [%rd88];
add.f64 %fd30, %fd303, %fd302;
{
.reg .b32 %temp; 
mov.b64 {%temp, %r17}, %fd30;
}
and.b32 %r18, %r17, 2147483647;
{
.reg .b32 %temp; 
mov.b64 {%r41, %temp}, %fd30;
}
mov.b64 %fd31, {%r41, %r18};
setp.ltu.f64	%p15, %fd31, 0d3FE4F92224DD2F1A;
@%p15 bra BB0_20;
bra.uni BB0_19;

BB0_20:
mul.f64 %fd345, %fd30, %fd30;
mov.f64 %fd346, 0d3F14359F420AFC3D;
mov.f64 %fd347, 0dBEF0BC46E2F5E964;
fma.rn.f64 %fd348, %fd347, %fd345, %fd346;
mov.f64 %fd349, 0dBF2DF9F0728C5D84;
fma.rn.f64 %fd350, %fd348, %fd345, %fd349;
mov.f64 %fd351, 0d3F4337D1CEC4F033;
fma.rn.f64 %fd352, %fd350, %fd345, %fd351;
mov.f64 %fd353, 0dBF57D6E9674335B3;
fma.rn.f64 %fd354, %fd352, %fd345, %fd353;
mov.f64 %fd355, 0d3F6D6D000D7AAD3D;
fma.rn.f64 %fd356, %fd354, %fd345, %fd355;
mov.f64 %fd357, 0dBF8226E1F3CF1EF5;
fma.rn.f64 %fd358, %fd356, %fd345, %fd357;
mov.f64 %fd359, 0d3F9664F47EC0C8CF;
fma.rn.f64 %fd360, %fd358, %fd345, %fd359;
mov.f64 %fd361, 0dBFABA1BA1B80AB40;
fma.rn.f64 %fd362, %fd360, %fd345, %fd361;
mov.f64 %fd363, 0d3FC111111110FA4A;
fma.rn.f64 %fd364, %fd362, %fd345, %fd363;
mov.f64 %fd365, 0dBFD5555555555550;
fma.rn.f64 %fd366, %fd364, %fd345, %fd365;
mov.f64 %fd367, 0d0000000000000000;
fma.rn.f64 %fd368, %fd366, %fd345, %fd367;
fma.rn.f64 %fd519, %fd368, %fd30, %fd30;
bra.uni BB0_21;

BB0_19:
add.f64 %fd304, %fd31, %fd31;
cvt.rn.f32.f64	%f9, %fd304;
mul.f32 %f10, %f9, 0f3FB8AA3B;
cvt.rni.f32.f32	%f11, %f10;
cvt.f64.f32	%fd305, %f11;
neg.f64 %fd306, %fd305;
mov.f64 %fd307, 0d3FE62E42FEFA39EF;
fma.rn.f64 %fd308, %fd306, %fd307, %fd304;
mov.f64 %fd309, 0d3E928A27F89B6999;
mov.f64 %fd310, 0d3E5AE904A4741B81;
fma.rn.f64 %fd311, %fd310, %fd308, %fd309;
mov.f64 %fd312, 0d3EC71DE715FF7E07;
fma.rn.f64 %fd313, %fd311, %fd308, %fd312;
mov.f64 %fd314, 0d3EFA019A6B0AC45A;
fma.rn.f64 %fd315, %fd313, %fd308, %fd314;
mov.f64 %fd316, 0d3F2A01A017EED94F;
fma.rn.f64 %fd317, %fd315, %fd308, %fd316;
mov.f64 %fd318, 0d3F56C16C17F2A71B;
fma.rn.f64 %fd319, %fd317, %fd308, %fd318;
mov.f64 %fd320, 0d3F811111111173C4;
fma.rn.f64 %fd321, %fd319, %fd308, %fd320;
mov.f64 %fd322, 0d3FA555555555211A;
fma.rn.f64 %fd323, %fd321, %fd308, %fd322;
mov.f64 %fd324, 0d3FC5555555555540;
fma.rn.f64 %fd325, %fd323, %fd308, %fd324;
mov.f64 %fd326, 0d3FE0000000000005;
fma.rn.f64 %fd327, %fd325, %fd308, %fd326;
mul.f64 %fd328, %fd308, %fd327;
fma.rn.f64 %fd329, %fd328, %fd308, %fd308;
ex2.approx.ftz.f32 %f12, %f11;
cvt.f64.f32	%fd330, %f12;
mov.f64 %fd331, 0d3FF0000000000000;
sub.f64 %fd332, %fd331, %fd330;
neg.f64 %fd333, %fd329;
fma.rn.f64 %fd334, %fd333, %fd330, %fd332;
mov.f64 %fd335, 0d4000000000000000;
sub.f64 %fd336, %fd335, %fd334;
rcp.approx.ftz.f64 %fd337, %fd336;
neg.f64 %fd338, %fd336;
fma.rn.f64 %fd339, %fd338, %fd337, %fd331;
fma.rn.f64 %fd340, %fd339, %fd339, %fd339;
fma.rn.f64 %fd341, %fd340, %fd337, %fd337;
neg.f64 %fd342, %fd341;
fma.rn.f64 %fd343, %fd335, %fd342, %fd331;
setp.gt.u32	%p16, %r18, 1077088193;
selp.f64	%fd344, 0d3FF0000000000000, %fd343, %p16;
{
.reg .b32 %temp; 
mov.b64 {%r42, %temp}, %fd344;
}
{
.reg .b32 %temp; 
mov.b64 {%temp, %r43}, %fd344;
}
and.b32 %r44, %r17, -2147483648;
or.b32 %r45, %r43, %r44;
mov.b64 %fd519, {%r42, %r45};

BB0_21:
ld.global.f64 %fd370, [%rd6];
fma.rn.f64 %fd371, %fd370, 0d3FEC28F5C28F5C29, %fd517;
ld.global.f64 %fd372, [%rd7];
add.f64 %fd35, %fd372, %fd371;
setp.lt.f64	%p17, %fd35, 0dC004000000000000;
mov.f64 %fd522, 0d0000000000000000;
mov.f64 %fd520, %fd522;
@%p17 bra BB0_24;

setp.gt.f64	%p18, %fd35, 0d4004000000000000;
mov.f64 %fd520, 0d3FF0000000000000;
@%p18 bra BB0_24;

fma.rn.f64 %fd520, %fd35, 0d3FC999999999999A, 0d3FE0000000000000;

BB0_24:
mov.u32 %r57, %tid.x;
mul.wide.s32 %rd83, %r57, 8;
ld.param.u64 %rd82, [_Z11ExecuteLSTMPdS_S_S_S_S_S_S_S_S_S_S_S_S_S__param_5];
cvta.to.global.u64 %rd81, %rd82;
add.s64 %rd80, %rd81, %rd83;
ld.param.u64 %rd79, [_Z11ExecuteLSTMPdS_S_S_S_S_S_S_S_S_S_S_S_S_S__param_3];
cvta.to.global.u64 %rd78, %rd79;
add.s64 %rd77, %rd78, %rd83;
ld.global.f64 %fd375, [%rd77];
fma.rn.f64 %fd376, %fd375, 0d3FEC28F5C28F5C29, %fd516;
ld.global.f64 %fd377, [%rd80];
add.f64 %fd38, %fd377, %fd376;
setp.lt.f64	%p19, %fd38, 0dC004000000000000;
mov.f64 %fd521, %fd522;
@%p19 bra BB0_27;

setp.gt.f64	%p20, %fd38, 0d4004000000000000;
mov.f64 %fd521, 0d3FF0000000000000;
@%p20 bra BB0_27;

fma.rn.f64 %fd521, %fd38, 0d3FC999999999999A, 0d3FE0000000000000;

BB0_27:
ld.param.u64 %rd87, [_Z11ExecuteLSTMPdS_S_S_S_S_S_S_S_S_S_S_S_S_S__param_9];
mov.u32 %r58, %tid.x;
mul.wide.s32 %rd86, %r58, 8;
cvta.to.global.u64 %rd85, %rd87;
add.s64 %rd84, %rd85, %rd86;
ld.global.f64 %fd380, [%rd84];
fma.rn.f64 %fd381, %fd380, 0d3FEC28F5C28F5C29, %fd515;
ld.global.f64 %fd382, [%rd11];
add.f64 %fd41, %fd382, %fd381;
setp.lt.f64	%p21, %fd41, 0dC004000000000000;
@%p21 bra BB0_30;

setp.gt.f64	%p22, %fd41, 0d4004000000000000;
mov.f64 %fd522, 0d3FF0000000000000;
@%p22 bra BB0_30;

fma.rn.f64 %fd522, %fd41, 0d3FC999999999999A, 0d3FE0000000000000;

BB0_30:
mul.f64 %fd384, %fd14, %fd521;
fma.rn.f64 %fd44, %fd519, %fd520, %fd384;
{
.reg .b32 %temp; 
mov.b64 {%temp, %r19}, %fd44;
}
and.b32 %r20, %r19, 2147483647;
{
.reg .b32 %temp; 
mov.b64 {%r46, %temp}, %fd44;
}
mov.b64 %fd45, {%r46, %r20};
setp.ltu.f64	%p23, %fd45, 0d3FE4F92224DD2F1A;
@%p23 bra BB0_32;
bra.uni BB0_31;

BB0_32:
mul.f64 %fd426, %fd44, %fd44;
mov.f64 %fd427, 0d3F14359F420AFC3D;
mov.f64 %fd428, 0dBEF0BC46E2F5E964;
fma.rn.f64 %fd429, %fd428, %fd426, %fd427;
mov.f64 %fd430, 0dBF2DF9F0728C5D84;
fma.rn.f64 %fd431, %fd429, %fd426, %fd430;
mov.f64 %fd432, 0d3F4337D1CEC4F033;
fma.rn.f64 %fd433, %fd431, %fd426, %fd432;
mov.f64 %fd434, 0dBF57D6E9674335B3;
fma.rn.f64 %fd435, %fd433, %fd426, %fd434;
mov.f64 %fd436, 0d3F6D6D000D7AAD3D;
fma.rn.f64 %fd437, %fd435, %fd426, %fd436;
mov.f64 %fd438, 0dBF8226E1F3CF1EF5;
fma.rn.f64 %fd439, %fd437, %fd426, %fd438;
mov.f64 %fd440, 0d3F9664F47EC0C8CF;
fma.rn.f64 %fd441, %fd439, %fd426, %fd440;
mov.f64 %fd442, 0dBFABA1BA1B80AB40;
fma.rn.f64 %fd443, %fd441, %fd426, %fd442;
mov.f64 %fd444, 0d3FC111111110FA4A;
fma.rn.f64 %fd445, %fd443, %fd426, %fd444;
mov.f64 %fd446, 0dBFD5555555555550;
fma.rn.f64 %fd447, %fd445, %fd426, %fd446;
mov.f64 %fd448, 0d0000000000000000;
fma.rn.f64 %fd449, %fd447, %fd426, %fd448;
fma.rn.f64 %fd523, %fd449, %fd44, %fd44;
bra.uni BB0_33;

BB0_31:
add.f64 %fd385, %fd45, %fd45;
cvt.rn.f32.f64	%f13, %fd385;
mul.f32 %f14, %f13, 0f3FB8AA3B;
cvt.rni.f32.f32	%f15, %f14;
cvt.f64.f32	%fd386, %f15;
neg.f64 %fd387, %fd386;
mov.f64 %fd388, 0d3FE62E42FEFA39EF;
fma.rn.f64 %fd389, %fd387, %fd388, %fd385;
mov.f64 %fd390, 0d3E928A27F89B6999;
mov.f64 %fd391, 0d3E5AE904A4741B81;
fma.rn.f64 %fd392, %fd391, %fd389, %fd390;
mov.f64 %fd393, 0d3EC71DE715FF7E07;
fma.rn.f64 %fd394, %fd392, %fd389, %fd393;
mov.f64 %fd395, 0d3EFA019A6B0AC45A;
fma.rn.f64 %fd396, %fd394, %fd389, %fd395;
mov.f64 %fd397, 0d3F2A01A017EED94F;
fma.rn.f64 %fd398, %fd396, %fd389, %fd397;
mov.f64 %fd399, 0d3F56C16C17F2A71B;
fma.rn.f64 %fd400, %fd398, %fd389, %fd399;
mov.f64 %fd401, 0d3F811111111173C4;
fma.rn.f64 %fd402, %fd400, %fd389, %fd401;
mov.f64 %fd403, 0d3FA555555555211A;
fma.rn.f64 %fd404, %fd402, %fd389, %fd403;
mov.f64 %fd405, 0d3FC5555555555540;
fma.rn.f64 %fd406, %fd404, %fd389, %fd405;
mov.f64 %fd407, 0d3FE0000000000005;
fma.rn.f64 %fd408, %fd406, %fd389, %fd407;
mul.f64 %fd409, %fd389, %fd408;
fma.rn.f64 %fd410, %fd409, %fd389, %fd389;
ex2.approx.ftz.f32 %f16, %f15;
cvt.f64.f32	%fd411, %f16;
mov.f64 %fd412, 0d3FF0000000000000;
sub.f64 %fd413, %fd412, %fd411;
neg.f64 %fd414, %fd410;
fma.rn.f64 %fd415, %fd414, %fd411, %fd413;
mov.f64 %fd416, 0d4000000000000000;
sub.f64 %fd417, %fd416, %fd415;
rcp.approx.ftz.f64 %fd418, %fd417;
neg.f64 %fd419, %fd417;
fma.rn.f64 %fd420, %fd419, %fd418, %fd412;
fma.rn.f64 %fd421, %fd420, %fd420, %fd420;
fma.rn.f64 %fd422, %fd421, %fd418, %fd418;
neg.f64 %fd423, %fd422;
fma.rn.f64 %fd424, %fd416, %fd423, %fd412;
setp.gt.u32	%p24, %r20, 1077088193;
selp.f64	%fd425, 0d3FF0000000000000, %fd424, %p24;
{
.reg .b32 %temp; 
mov.b64 {%r47, %temp}, %fd425;
}
{
.reg .b32 %temp; 
mov.b64 {%temp, %r48}, %fd425;
}
and.b32 %r49, %r19, -2147483648;
or.b32 %r50, %r48, %r49;
mov.b64 %fd523, {%r47, %r50};

BB0_33:
mov.u32 %r62, %tid.x;
shl.b32 %r61, %r62, 3;
mov.u32 %r60, _ZZ11ExecuteLSTMPdS_S_S_S_S_S_S_S_S_S_S_S_S_S_E1u;
add.s32 %r59, %r60, %r61;
mul.f64 %fd450, %fd522, %fd523;
st.shared.f64 [%r59], %fd450;
bar.sync 0;
mov.u32 %r63, %tid.x;
setp.ne.s32	%p27, %r63, 0;
@%p27 bra BB0_37;

ld.param.u64 %rd62, [_Z11ExecuteLSTMPdS_S_S_S_S_S_S_S_S_S_S_S_S_S__param_12];
cvta.to.global.u64 %rd93, %rd62;
ld.param.u64 %rd60, [_Z11ExecuteLSTMPdS_S_S_S_S_S_S_S_S_S_S_S_S_S__param_13];
cvta.to.global.u64 %rd59, %rd60;
ld.global.f64 %fd524, [%rd59];
mov.u32 %r71, -100;
mov.u32 %r70, _ZZ11ExecuteLSTMPdS_S_S_S_S_S_S_S_S_S_S_S_S_S_E1u;

BB0_35:
ld.shared.f64 %fd451, [%r70];
ld.global.f64 %fd452, [%rd93];
fma.rn.f64 %fd453, %fd452, %fd451, %fd524;
ld.shared.f64 %fd454, [%r70+8];
ld.global.f64 %fd455, [%rd93+8];
fma.rn.f64 %fd456, %fd455, %fd454, %fd453;
ld.shared.f64 %fd457, [%r70+16];
ld.global.f64 %fd458, [%rd93+16];
fma.rn.f64 %fd459, %fd458, %fd457, %fd456;
ld.shared.f64 %fd460, [%r70+24];
ld.global.f64 %fd461, [%rd93+24];
fma.rn.f64 %fd462, %fd461, %fd460, %fd459;
ld.shared.f64 %fd463, [%r70+32];
ld.global.f64 %fd464, [%rd93+32];
fma.rn.f64 %fd465, %fd464, %fd463, %fd462;
ld.shared.f64 %fd466, [%r70+40];
ld.global.f64 %fd467, [%rd93+40];
fma.rn.f64 %fd468, %fd467, %fd466, %fd465;
ld.shared.f64 %fd469, [%r70+48];
ld.global.f64 %fd470, [%rd93+48];
fma.rn.f64 %fd471, %fd470, %fd469, %fd468;
ld.shared.f64 %fd472, [%r70+56];
ld.global.f64 %fd473, [%rd93+56];
fma.rn.f64 %fd474, %fd473, %fd472, %fd471;
ld.shared.f64 %fd475, [%r70+64];
ld.global.f64 %fd476, [%rd93+64];
fma.rn.f64 %fd477, %fd476, %fd475, %fd474;
ld.shared.f64 %fd478, [%r70+72];
ld.global.f64 %fd479, [%rd93+72];
fma.rn.f64 %fd480, %fd479, %fd478, %fd477;
ld.shared.f64 %fd481, [%r70+80];
ld.global.f64 %fd482, [%rd93+80];
fma.rn.f64 %fd483, %fd482, %fd481, %fd480;
ld.shared.f64 %fd484, [%r70+88];
ld.global.f64 %fd485, [%rd93+88];
fma.rn.f64 %fd486, %fd485, %fd484, %fd483;
ld.shared.f64 %fd487, [%r70+96];
ld.global.f64 %fd488, [%rd93+96];
fma.rn.f64 %fd489, %fd488, %fd487, %fd486;
ld.shared.f64 %fd490, [%r70+104];
ld.global.f64 %fd491, [%rd93+104];
fma.rn.f64 %fd492, %fd491, %fd490, %fd489;
ld.shared.f64 %fd493, [%r70+112];
ld.global.f64 %fd494, [%rd93+112];
fma.rn.f64 %fd495, %fd494, %fd493, %fd492;
ld.shared.f64 %fd496, [%r70+120];
ld.global.f64 %fd497, [%rd93+120];
fma.rn.f64 %fd498, %fd497, %fd496, %fd495;
ld.shared.f64 %fd499, [%r70+128];
ld.global.f64 %fd500, [%rd93+128];
fma.rn.f64 %fd501, %fd500, %fd499, %fd498;
ld.shared.f64 %fd502, [%r70+136];
ld.global.f64 %fd503, [%rd93+136];
fma.rn.f64 %fd504, %fd503, %fd502, %fd501;
ld.shared.f64 %fd505, [%r70+144];
ld.global.f64 %fd506, [%rd93+144];
fma.rn.f64 %fd507, %fd506, %fd505, %fd504;
ld.shared.f64 %fd508, [%r70+152];
ld.global.f64 %fd509, [%rd93+152];
fma.rn.f64 %fd524, %fd509, %fd508, %fd507;
add.s32 %r70, %r70, 160;
add.s64 %rd93, %rd93, 160;
add.s32 %r71, %r71, 20;
setp.ne.s32	%p26, %r71, 0;
@%p26 bra BB0_35;

ld.param.u64 %rd64, [_Z11ExecuteLSTMPdS_S_S_S_S_S_S_S_S_S_S_S_S_S__param_14];
cvta.to.global.u64 %rd63, %rd64;
st.global.f64 [%rd63+8], %fd524;

BB0_37:
ret;
}




// ===== COMPILED SASS (sm_100) =====

	.target	sm_100

	.elftype	@"ET_EXEC"


//--------------------- .note.nv.tkinfo           --------------------------
	.section	.note.nv.tkinfo,"",@"SHT_NOTE"
	.sectionflags	@"SHF_NOTE_NV_TKINFO"
	.tkinfo
        /*0018*/ 	.word	0x00000002
        /*0030*/ 	.string	""
        /*0030*/ 	.string	"ptxas"
        /*0030*/ 	.string	"Cuda compilation tools, release 13.0, V13.0.88"
        /*0030*/ 	.string	"Build cuda_13.0.r13.0/compiler.36424714_0"
        /*0030*/ 	.string	"-arch sm_100 "



//--------------------- .note.nv.cuinfo           --------------------------
	.section	.note.nv.cuinfo,"",@"SHT_NOTE"
	.sectionflags	@"SHF_NOTE_NV_CUINFO"
        /*0018*/ 	.short	0x0002
        /*001a*/ 	.short	0x0050
        /*001c*/ 	.short	0x0082
	.zero		2


//--------------------- .nv.info                  --------------------------
	.section	.nv.info,"",@"SHT_CUDA_INFO"
	.align	4


	//----- nvinfo : EIATTR_REGCOUNT
	.align		4
        /*0000*/ 	.byte	0x04, 0x2f
        /*0002*/ 	.short	(.L_1 - .L_0)
	.align		4
.L_0:
        /*0004*/ 	.word	index@(_Z11ExecuteLSTMPdS_S_S_S_S_S_S_S_S_S_S_S_S_S_)
        /*0008*/ 	.word	0x00000038


	//----- nvinfo : EIATTR_FRAME_SIZE
	.align		4
.L_1:
        /*000c*/ 	.byte	0x04, 0x11
        /*000e*/ 	.short	(.L_3 - .L_2)
	.align		4
.L_2:
        /*0010*/ 	.word	index@(_Z11ExecuteLSTMPdS_S_S_S_S_S_S_S_S_S_S_S_S_S_)
        /*0014*/ 	.word	0x00000000


	//----- nvinfo : EIATTR_MIN_STACK_SIZE
	.align		4
.L_3:
        /*0018*/ 	.byte	0x04, 0x12
        /*001a*/ 	.short	(.L_5 - .L_4)
	.align		4
.L_4:
        /*001c*/ 	.word	index@(_Z11ExecuteLSTMPdS_S_S_S_S_S_S_S_S_S_S_S_S_S_)
        /*0020*/ 	.word	0x00000000
.L_5:


//--------------------- .nv.compat                --------------------------
	.section	.nv.compat,"",@"SHT_CUDA_COMPAT_INFO"
	.align	4
        /*0000*/ 	.byte	0x02, 0x09, 0x00, 0x00, 0x02, 0x02, 0x01, 0x00, 0x02, 0x05, 0x05, 0x00, 0x03, 0x07, 0x01, 0x01
        /*0010*/ 	.byte	0x02, 0x03, 0x00, 0x00, 0x02, 0x06, 0x01, 0x00, 0x04, 0x0b, 0x08, 0x00, 0x01, 0x00, 0x00, 0x00
        /*0020*/ 	.byte	0x00, 0x00, 0x00, 0x00


//--------------------- .nv.info._Z11ExecuteLSTMPdS_S_S_S_S_S_S_S_S_S_S_S_S_S_ --------------------------
	.section	.nv.info._Z11ExecuteLSTMPdS_S_S_S_S_S_S_S_S_S_S_S_S_S_,"",@"SHT_CUDA_INFO"
	.sectionflags	@""
	.align	4


	//----- nvinfo : EIATTR_CUDA_API_VERSION
	.align		4
        /*0000*/ 	.byte	0x04, 0x37
        /*0002*/ 	.short	(.L_7 - .L_6)
.L_6:
        /*0004*/ 	.word	0x00000082


	//----- nvinfo : EIATTR_KPARAM_INFO
	.align		4
.L_7:
        /*0008*/ 	.byte	0x04, 0x17
        /*000a*/ 	.short	(.L_9 - .L_8)
.L_8:
        /*000c*/ 	.word	0x00000000
        /*0010*/ 	.short	0x000e
        /*0012*/ 	.short	0x0070
        /*0014*/ 	.byte	0x00, 0xf0, 0x21, 0x00


	//----- nvinfo : EIATTR_KPARAM_INFO
	.align		4
.L_9:
        /*0018*/ 	.byte	0x04, 0x17
        /*001a*/ 	.short	(.L_11 - .L_10)
.L_10:
        /*001c*/ 	.word	0x00000000
        /*0020*/ 	.short	0x000d
        /*0022*/ 	.short	0x0068
        /*0024*/ 	.byte	0x00, 0xf0, 0x21, 0x00


	//----- nvinfo : EIATTR_KPARAM_INFO
	.align		4
.L_11:
        /*0028*/ 	.byte	0x04, 0x17
        /*002a*/ 	.short	(.L_13 - .L_12)
.L_12:
        /*002c*/ 	.word	0x00000000
        /*0030*/ 	.short	0x000c
        /*0032*/ 	.short	0x0060
        /*0034*/ 	.byte	0x00, 0xf0, 0x21, 0x00


	//----- nvinfo : EIATTR_KPARAM_INFO
	.align		4
.L_13:
        /*0038*/ 	.byte	0x04, 0x17
        /*003a*/ 	.short	(.L_15 - .L_14)
.L_14:
        /*003c*/ 	.word	0x00000000
        /*0040*/ 	.short	0x000b
        /*0042*/ 	.short	0x0058
        /*0044*/ 	.byte	0x00, 0xf0, 0x21, 0x00


	//----- nvinfo : EIATTR_KPARAM_INFO
	.align		4
.L_15:
        /*0048*/ 	.byte	0x04, 0x17
        /*004a*/ 	.short	(.L_17 - .L_16)
.L_16:
        /*004c*/ 	.word	0x00000000
        /*0050*/ 	.short	0x000a
        /*0052*/ 	.short	0x0050
        /*0054*/ 	.byte	0x00, 0xf0, 0x21, 0x00


	//----- nvinfo : EIATTR_KPARAM_INFO
	.align		4
.L_17:
        /*0058*/ 	.byte	0x04, 0x17
        /*005a*/ 	.short	(.L_19 - .L_18)
.L_18:
        /*005c*/ 	.word	0x00000000
        /*0060*/ 	.short	0x0009
        /*0062*/ 	.short	0x0048
        /*0064*/ 	.byte	0x00, 0xf0, 0x21, 0x00


	//----- nvinfo : EIATTR_KPARAM_INFO
	.align		4
.L_19:
        /*0068*/ 	.byte	0x04, 0x17
        /*006a*/ 	.short	(.L_21 - .L_20)
.L_20:
        /*006c*/ 	.word	0x00000000
        /*0070*/ 	.short	0x0008
        /*0072*/ 	.short	0x0040
        /*0074*/ 	.byte	0x00, 0xf0, 0x21, 0x00


	//----- nvinfo : EIATTR_KPARAM_INFO
	.align		4
.L_21:
        /*0078*/ 	.byte	0x04, 0x17
        /*007a*/ 	.short	(.L_23 - .L_22)
.L_22:
        /*007c*/ 	.word	0x00000000
        /*0080*/ 	.short	0x0007
        /*0082*/ 	.short	0x0038
        /*0084*/ 	.byte	0x00, 0xf0, 0x21, 0x00


	//----- nvinfo : EIATTR_KPARAM_INFO
	.align		4
.L_23:
        /*0088*/ 	.byte	0x04, 0x17
        /*008a*/ 	.short	(.L_25 - .L_24)
.L_24:
        /*008c*/ 	.word	0x00000000
        /*0090*/ 	.short	0x0006
        /*0092*/ 	.short	0x0030
        /*0094*/ 	.byte	0x00, 0xf0, 0x21, 0x00


	//----- nvinfo : EIATTR_KPARAM_INFO
	.align		4
.L_25:
        /*0098*/ 	.byte	0x04, 0x17
        /*009a*/ 	.short	(.L_27 - .L_26)
.L_26:
        /*009c*/ 	.word	0x00000000
        /*00a0*/ 	.short	0x0005
        /*00a2*/ 	.short	0x0028
        /*00a4*/ 	.byte	0x00, 0xf0, 0x21, 0x00


	//----- nvinfo : EIATTR_KPARAM_INFO
	.align		4
.L_27:
        /*00a8*/ 	.byte	0x04, 0x17
        /*00aa*/ 	.short	(.L_29 - .L_28)
.L_28:
        /*00ac*/ 	.word	0x00000000
        /*00b0*/ 	.short	0x0004
        /*00b2*/ 	.short	0x0020
        /*00b4*/ 	.byte	0x00, 0xf0, 0x21, 0x00


	//----- nvinfo : EIATTR_KPARAM_INFO
	.align		4
.L_29:
        /*00b8*/ 	.byte	0x04, 0x17
        /*00ba*/ 	.short	(.L_31 - .L_30)
.L_30:
        /*00bc*/ 	.word	0x00000000
        /*00c0*/ 	.short	0x0003
        /*00c2*/ 	.short	0x0018
        /*00c4*/ 	.byte	0x00, 0xf0, 0x21, 0x00


	//----- nvinfo : EIATTR_KPARAM_INFO
	.align		4
.L_31:
        /*00c8*/ 	.byte	0x04, 0x17
        /*00ca*/ 	.short	(.L_33 - .L_32)
.L_32:
        /*00cc*/ 	.word	0x00000000
        /*00d0*/ 	.short	0x0002
        /*00d2*/ 	.short	0x0010
        /*00d4*/ 	.byte	0x00, 0xf0, 0x21, 0x00


	//----- nvinfo : EIATTR_KPARAM_INFO
	.align		4
.L_33:
        /*00d8*/ 	.byte	0x04, 0x17
        /*00da*/ 	.short	(.L_35 - .L_34)
.L_34:
        /*00dc*/ 	.word	0x00000000
        /*00e0*/ 	.short	0x0001
        /*00e2*/ 	.short	0x0008
        /*00e4*/ 	.byte	0x00, 0xf0, 0x21, 0x00


	//----- nvinfo : EIATTR_KPARAM_INFO
	.align		4
.L_35:
        /*00e8*/ 	.byte	0x04, 0x17
        /*00ea*/ 	.short	(.L_37 - .L_36)
.L_36:
        /*00ec*/ 	.word	0x00000000
        /*00f0*/ 	.short	0x0000
        /*00f2*/ 	.short	0x0000
        /*00f4*/ 	.byte	0x00, 0xf0, 0x21, 0x00


	//----- nvinfo : EIATTR_SPARSE_MMA_MASK
	.align		4
.L_37:
        /*00f8*/ 	.byte	0x03, 0x50
        /*00fa*/ 	.short	0x0000


	//----- nvinfo : EIATTR_MAXREG_COUNT
	.align		4
        /*00fc*/ 	.byte	0x03, 0x1b
        /*00fe*/ 	.short	0x00ff


	//----- nvinfo : EIATTR_NUM_BARRIERS
	.align		4
        /*0100*/ 	.byte	0x02, 0x4c
        /*0102*/ 	.byte	0x01
	.zero		1


	//----- nvinfo : EIATTR_MERCURY_ISA_VERSION
	.align		4
        /*0104*/ 	.byte	0x03, 0x5f
        /*0106*/ 	.short	0x0101


	//----- nvinfo : EIATTR_VRC_CTA_INIT_COUNT
	.align		4
        /*0108*/ 	.byte	0x02, 0x4a
	.zero		1
	.zero		1


	//----- nvinfo : EIATTR_EXIT_INSTR_OFFSETS
	.align		4
        /*010c*/ 	.byte	0x04, 0x1c
        /*010e*/ 	.short	(.L_39 - .L_38)


	//   ....[0]....
.L_38:
        /*0110*/ 	.word	0x000031d0


	//   ....[1]....
        /*0114*/ 	.word	0x000035e0


	//----- nvinfo : EIATTR_CRS_STACK_SIZE
	.align		4
.L_39:
        /*0118*/ 	.byte	0x04, 0x1e
        /*011a*/ 	.short	(.L_41 - .L_40)
.L_40:
        /*011c*/ 	.word	0x00000000


	//----- nvinfo : EIATTR_CBANK_PARAM_SIZE
	.align		4
.L_41:
        /*0120*/ 	.byte	0x03, 0x19
        /*0122*/ 	.short	0x0078


	//----- nvinfo : EIATTR_PARAM_CBANK
	.align		4
        /*0124*/ 	.byte	0x04, 0x0a
        /*0126*/ 	.short	(.L_43 - .L_42)
	.align		4
.L_42:
        /*0128*/ 	.word	index@(.nv.constant0._Z11ExecuteLSTMPdS_S_S_S_S_S_S_S_S_S_S_S_S_S_)
        /*012c*/ 	.short	0x0380
        /*012e*/ 	.short	0x0078


	//----- nvinfo : EIATTR_SW_WAR
	.align		4
.L_43:
        /*0130*/ 	.byte	0x04, 0x36
        /*0132*/ 	.short	(.L_45 - .L_44)
.L_44:
        /*0134*/ 	.word	0x00000008
.L_45:


//--------------------- .nv.callgraph             --------------------------
	.section	.nv.callgraph,"",@"SHT_CUDA_CALLGRAPH"
	.align	4
	.sectionentsize	8
	.align		4
        /*0000*/ 	.word	0x00000000
	.align		4
        /*0004*/ 	.word	0xffffffff
	.align		4
        /*0008*/ 	.word	0x00000000
	.align		4
        /*000c*/ 	.word	0xfffffffe
	.align		4
        /*0010*/ 	.word	0x00000000
	.align		4
        /*0014*/ 	.word	0xfffffffd
	.align		4
        /*0018*/ 	.word	0x00000000
	.align		4
        /*001c*/ 	.word	0xfffffffc


//--------------------- .text._Z11ExecuteLSTMPdS_S_S_S_S_S_S_S_S_S_S_S_S_S_ --------------------------
	.section	.text._Z11ExecuteLSTMPdS_S_S_S_S_S_S_S_S_S_S_S_S_S_,"ax",@progbits
	.align	128
        .global         _Z11ExecuteLSTMPdS_S_S_S_S_S_S_S_S_S_S_S_S_S_
        .type           _Z11ExecuteLSTMPdS_S_S_S_S_S_S_S_S_S_S_S_S_S_,@function
        .size           _Z11ExecuteLSTMPdS_S_S_S_S_S_S_S_S_S_S_S_S_S_,(.L_x_28 - _Z11ExecuteLSTMPdS_S_S_S_S_S_S_S_S_S_S_S_S_S_)
        .other          _Z11ExecuteLSTMPdS_S_S_S_S_S_S_S_S_S_S_S_S_S_,@"STO_CUDA_ENTRY STV_DEFAULT"
_Z11ExecuteLSTMPdS_S_S_S_S_S_S_S_S_S_S_S_S_S_:
.text._Z11ExecuteLSTMPdS_S_S_S_S_S_S_S_S_S_S_S_S_S_:
[----:B------:R-:W-:Y:S01]  /*0000*/  LDC R1, c[0x0][0x37c] ;  /* 0x0000df00ff017b82 */ /* 0x000fe20000000800 */
[----:B------:R-:W0:Y:S07]  /*0010*/  S2R R0, SR_TID.X ;  /* 0x0000000000007919 */ /* 0x000e2e0000002100 */
[----:B------:R-:W0:Y:S01]  /*0020*/  LDC.64 R8, c[0x0][0x3b0] ;  /* 0x0000ec00ff087b82 */ /* 0x000e220000000a00 */
[----:B------:R-:W1:Y:S07]  /*0030*/  LDCU.64 UR6, c[0x0][0x358] ;  /* 0x00006b00ff0677ac */ /* 0x000e6e0008000a00 */
[----:B------:R-:W2:Y:S01]  /*0040*/  LDC.64 R2, c[0x0][0x3c0] ;  /* 0x0000f000ff027b82 */ /* 0x000ea20000000a00 */
[----:B0-----:R-:W-:-:S04]  /*0050*/  IMAD.WIDE R8, R0, 0x8, R8 ;  /* 0x0000000800087825 */ /* 0x001fc800078e0208 */
[----:B--2---:R-:W-:Y:S01]  /*0060*/  IMAD.WIDE R2, R0, 0x8, R2 ;  /* 0x0000000800027825 */ /* 0x004fe200078e0202 */
[----:B-1----:R-:W2:Y:S04]  /*0070*/  LDG.E.64 R4, desc[UR6][R8.64] ;  /* 0x0000000608047981 */ /* 0x002ea8000c1e1b00 */
[----:B------:R-:W2:Y:S01]  /*0080*/  LDG.E.64 R6, desc[UR6][R2.64] ;  /* 0x0000000602067981 */ /* 0x000ea2000c1e1b00 */
[----:B------:R-:W-:Y:S01]  /*0090*/  UMOV UR4, 0xf5c28f5c ;  /* 0xf5c28f5c00047882 */ /* 0x000fe20000000000 */
[----:B------:R-:W-:Y:S01]  /*00a0*/  UMOV UR5, 0x3fef5c28 ;  /* 0x3fef5c2800057882 */ /* 0x000fe20000000000 */
[----:B------:R-:W-:Y:S01]  /*00b0*/  UMOV UR8, 0x24dd2f1a ;  /* 0x24dd2f1a00087882 */ /* 0x000fe20000000000 */
[----:B------:R-:W-:Y:S01]  /*00c0*/  UMOV UR9, 0x3fe4f922 ;  /* 0x3fe4f92200097882 */ /* 0x000fe20000000000 */
[----:B------:R-:W-:Y:S01]  /*00d0*/  BSSY.RECONVERGENT B0, `(.L_x_0) ;  /* 0x0000062000007945 */ /* 0x000fe20003800200 */
[----:B--2---:R-:W-:-:S10]  /*00e0*/  DFMA R4, R4, UR4, R6 ;  /* 0x0000000404047c2b */ /* 0x004fd40008000006 */
[----:B------:R-:W-:Y:S01]  /*00f0*/  LOP3.LUT R7, R5, 0x7fffffff, RZ, 0xc0, !PT ;  /* 0x7fffffff05077812 */ /* 0x000fe200078ec0ff */
[----:B------:R-:W-:-:S06]  /*0100*/  IMAD.MOV.U32 R6, RZ, RZ, R4 ;  /* 0x000000ffff067224 */ /* 0x000fcc00078e0004 */
[----:B------:R-:W-:-:S14]  /*0110*/  DSETP.GE.AND P0, PT, R6, UR8, PT ;  /* 0x0000000806007e2a */ /* 0x000fdc000bf06000 */
[----:B------:R-:W-:Y:S05]  /*0120*/  @!P0 BRA `(.L_x_1) ;  /* 0x0000000000e48947 */ /* 0x000fea0003800000 */
[----:B------:R-:W-:Y:S01]  /*0130*/  DADD R8, R6, R6 ;  /* 0x0000000006087229 */ /* 0x000fe20000000006 */
[----:B------:R-:W-:Y:S01]  /*0140*/  UMOV UR10, 0xfefa39ef ;  /* 0xfefa39ef000a7882 */ /* 0x000fe20000000000 */
[----:B------:R-:W-:Y:S01]  /*0150*/  UMOV UR11, 0x3fe62e42 ;  /* 0x3fe62e42000b7882 */ /* 0x000fe20000000000 */
[----:B------:R-:W-:Y:S01]  /*0160*/  IMAD.MOV.U32 R12, RZ, RZ, -0x7649667 ;  /* 0xf89b6999ff0c7424 */ /* 0x000fe200078e00ff */
[----:B------:R-:W-:Y:S02]  /*0170*/  MOV R13, 0x3e928a27 ;  /* 0x3e928a27000d7802 */ /* 0x000fe40000000f00 */
[----:B------:R-:W0:Y:S01]  /*0180*/  F2F.F32.F64 R4, R8 ;  /* 0x0000000800047310 */ /* 0x000e220000301000 */
[----:B------:R-:W-:Y:S01]  /*0190*/  ISETP.GT.U32.AND P0, PT, R7, 0x40330fc1, PT ;  /* 0x40330fc10700780c */ /* 0x000fe20003f04070 */
[----:B0-----:R-:W-:-:S06]  /*01a0*/  FMUL R4, R4, 1.4426950216293334961 ;  /* 0x3fb8aa3b04047820 */ /* 0x001fcc0000400000 */
[----:B------:R-:W0:Y:S08]  /*01b0*/  FRND R4, R4 ;  /* 0x0000000400047307 */ /* 0x000e300000201000 */
[----:B0-----:R0:W1:Y:S08]  /*01c0*/  F2F.F64.F32 R10, R4 ;  /* 0x00000004000a7310 */ /* 0x0010700000201800 */
[----:B0-----:R-:W0:Y:S01]  /*01d0*/  MUFU.EX2 R4, R4 ;  /* 0x0000000400047308 */ /* 0x001e220000000800 */
[----:B-1----:R-:W-:Y:S01]  /*01e0*/  DFMA R10, -R10, UR10, R8 ;  /* 0x0000000a0a0a7c2b */ /* 0x002fe20008000108 */
[----:B------:R-:W-:Y:S01]  /*01f0*/  UMOV UR10, 0xa4741b81 ;  /* 0xa4741b81000a7882 */ /* 0x000fe20000000000 */
[----:B------:R-:W-:-:S06]  /*0200*/  UMOV UR11, 0x3e5ae904 ;  /* 0x3e5ae904000b7882 */ /* 0x000fcc0000000000 */
[C---:B------:R-:W-:Y:S01]  /*0210*/  DFMA R12, R10.reuse, UR10, R12 ;  /* 0x0000000a0a0c7c2b */ /* 0x040fe2000800000c */
[----:B------:R-:W-:Y:S01]  /*0220*/  UMOV UR10, 0x15ff7e07 ;  /* 0x15ff7e07000a7882 */ /* 0x000fe20000000000 */
[----:B------:R-:W-:Y:S01]  /*0230*/  UMOV UR11, 0x3ec71de7 ;  /* 0x3ec71de7000b7882 */ /* 0x000fe20000000000 */
[----:B0-----:R-:W0:Y:S05]  /*0240*/  F2F.F64.F32 R8, R4 ;  /* 0x0000000400087310 */ /* 0x001e2a0000201800 */
[----:B------:R-:W-:Y:S01]  /*0250*/  DFMA R12, R10, R12, UR10 ;  /* 0x0000000a0a0c7e2b */ /* 0x000fe2000800000c */
[----:B------:R-:W-:Y:S01]  /*0260*/  UMOV UR10, 0x6b0ac45a ;  /* 0x6b0ac45a000a7882 */ /* 0x000fe20000000000 */
[----:B------:R-:W-:-:S06]  /*0270*/  UMOV UR11, 0x3efa019a ;  /* 0x3efa019a000b7882 */ /* 0x000fcc0000000000 */
[----:B------:R-:W-:Y:S01]  /*0280*/  DFMA R12, R10, R12, UR10 ;  /* 0x0000000a0a0c7e2b */ /* 0x000fe2000800000c */
[----:B------:R-:W-:Y:S01]  /*0290*/  UMOV UR10, 0x17eed94f ;  /* 0x17eed94f000a7882 */ /* 0x000fe20000000000 */
[----:B------:R-:W-:Y:S01]  /*02a0*/  UMOV UR11, 0x3f2a01a0 ;  /* 0x3f2a01a0000b7882 */ /* 0x000fe20000000000 */
[----:B0-----:R-:W-:-:S05]  /*02b0*/  DADD R14, -R8, 1 ;  /* 0x3ff00000080e7429 */ /* 0x001fca0000000100 */
[----:B------:R-:W-:Y:S01]  /*02c0*/  DFMA R12, R10, R12, UR10 ;  /* 0x0000000a0a0c7e2b */ /* 0x000fe2000800000c */
[----:B------:R-:W-:Y:S01]  /*02d0*/  UMOV UR10, 0x17f2a71b ;  /* 0x17f2a71b000a7882 */ /* 0x000fe20000000000 */
[----:B------:R-:W-:-:S06]  /*02e0*/  UMOV UR11, 0x3f56c16c ;  /* 0x3f56c16c000b7882 */ /* 0x000fcc0000000000 */
        /* <DEDUP_REMOVED lines=12> */
[----:B------:R-:W-:-:S08]  /*03b0*/  DFMA R12, R10, R12, UR10 ;  /* 0x0000000a0a0c7e2b */ /* 0x000fd0000800000c */
[----:B------:R-:W-:-:S08]  /*03c0*/  DMUL R12, R10, R12 ;  /* 0x0000000c0a0c7228 */ /* 0x000fd00000000000 */
[----:B------:R-:W-:-:S08]  /*03d0*/  DFMA R12, R10, R12, R10 ;  /* 0x0000000c0a0c722b */ /* 0x000fd0000000000a */
[----:B------:R-:W-:Y:S01]  /*03e0*/  DFMA R12, -R12, R8, R14 ;  /* 0x000000080c0c722b */ /* 0x000fe2000000010e */
[----:B------:R-:W-:-:S07]  /*03f0*/  IMAD.MOV.U32 R8, RZ, RZ, RZ ;  /* 0x000000ffff087224 */ /* 0x000fce00078e00ff */
[----:B------:R-:W-:-:S06]  /*0400*/  DADD R12, -R12, 2 ;  /* 0x400000000c0c7429 */ /* 0x000fcc0000000100 */
[----:B------:R-:W0:Y:S02]  /*0410*/  MUFU.RCP64H R9, R13 ;  /* 0x0000000d00097308 */ /* 0x000e240000001800 */
[----:B0-----:R-:W-:-:S08]  /*0420*/  DFMA R10, -R12, R8, 1 ;  /* 0x3ff000000c0a742b */ /* 0x001fd00000000108 */
[----:B------:R-:W-:-:S08]  /*0430*/  DFMA R10, R10, R10, R10 ;  /* 0x0000000a0a0a722b */ /* 0x000fd0000000000a */
[----:B------:R-:W-:Y:S01]  /*0440*/  DFMA R10, R8, R10, R8 ;  /* 0x0000000a080a722b */ /* 0x000fe20000000008 */
[----:B------:R-:W-:Y:S01]  /*0450*/  IMAD.MOV.U32 R8, RZ, RZ, 0x0 ;  /* 0x00000000ff087424 */ /* 0x000fe200078e00ff */
[----:B------:R-:W-:-:S06]  /*0460*/  MOV R9, 0x40000000 ;  /* 0x4000000000097802 */ /* 0x000fcc0000000f00 */
[----:B------:R-:W-:-:S10]  /*0470*/  DFMA R10, -R10, R8, 1 ;  /* 0x3ff000000a0a742b */ /* 0x000fd40000000108 */
[----:B------:R-:W-:Y:S02]  /*0480*/  FSEL R4, R11, 1.875, !P0 ;  /* 0x3ff000000b047808 */ /* 0x000fe40004000000 */
[----:B------:R-:W-:Y:S02]  /*0490*/  FSEL R16, R10, RZ, !P0 ;  /* 0x000000ff0a107208 */ /* 0x000fe40004000000 */
[----:B------:R-:W-:Y:S01]  /*04a0*/  LOP3.LUT R17, R4, 0x80000000, R5, 0xf8, !PT ;  /* 0x8000000004117812 */ /* 0x000fe200078ef805 */
[----:B------:R-:W-:Y:S06]  /*04b0*/  BRA `(.L_x_2) ;  /* 0x00000000008c7947 */ /* 0x000fec0003800000 */
.L_x_1:
[----:B------:R-:W-:Y:S01]  /*04c0*/  DMUL R6, R4, R4 ;  /* 0x0000000404067228 */ /* 0x000fe20000000000 */
[----:B------:R-:W-:Y:S01]  /*04d0*/  IMAD.MOV.U32 R8, RZ, RZ, 0x420afc3d ;  /* 0x420afc3dff087424 */ /* 0x000fe200078e00ff */
[----:B------:R-:W-:Y:S01]  /*04e0*/  UMOV UR10, 0xe2f5e964 ;  /* 0xe2f5e964000a7882 */ /* 0x000fe20000000000 */
[----:B------:R-:W-:Y:S01]  /*04f0*/  IMAD.MOV.U32 R9, RZ, RZ, 0x3f14359f ;  /* 0x3f14359fff097424 */ /* 0x000fe200078e00ff */
[----:B------:R-:W-:-:S05]  /*0500*/  UMOV UR11, 0x3ef0bc46 ;  /* 0x3ef0bc46000b7882 */ /* 0x000fca0000000000 */
[----:B------:R-:W-:Y:S01]  /*0510*/  DFMA R8, R6, -UR10, R8 ;  /* 0x8000000a06087c2b */ /* 0x000fe20008000008 */
[----:B------:R-:W-:Y:S01]  /*0520*/  UMOV UR10, 0x728c5d84 ;  /* 0x728c5d84000a7882 */ /* 0x000fe20000000000 */
[----:B------:R-:W-:-:S06]  /*0530*/  UMOV UR11, 0x3f2df9f0 ;  /* 0x3f2df9f0000b7882 */ /* 0x000fcc0000000000 */
[----:B------:R-:W-:Y:S01]  /*0540*/  DFMA R8, R6, R8, -UR10 ;  /* 0x8000000a06087e2b */ /* 0x000fe20008000008 */
[----:B------:R-:W-:Y:S01]  /*0550*/  UMOV UR10, 0xcec4f033 ;  /* 0xcec4f033000a7882 */ /* 0x000fe20000000000 */
[----:B------:R-:W-:-:S06]  /*0560*/  UMOV UR11, 0x3f4337d1 ;  /* 0x3f4337d1000b7882 */ /* 0x000fcc0000000000 */
[----:B------:R-:W-:Y:S01]  /*0570*/  DFMA R8, R6, R8, UR10 ;  /* 0x0000000a06087e2b */ /* 0x000fe20008000008 */
        /* <DEDUP_REMOVED lines=20> */
[----:B------:R-:W-:-:S08]  /*06c0*/  DFMA R8, R6, R8, -UR10 ;  /* 0x8000000a06087e2b */ /* 0x000fd00008000008 */
[----:B------:R-:W-:-:S08]  /*06d0*/  DFMA R8, R6, R8, RZ ;  /* 0x000000080608722b */ /* 0x000fd000000000ff */
[----:B------:R-:W-:-:S11]  /*06e0*/  DFMA R16, R4, R8, R4 ;  /* 0x000000080410722b */ /* 0x000fd60000000004 */
.L_x_2:
[----:B------:R-:W-:Y:S05]  /*06f0*/  BSYNC.RECONVERGENT B0 ;  /* 0x0000000000007941 */ /* 0x000fea0003800200 */
.L_x_0:
[----:B------:R-:W0:Y:S08]  /*0700*/  LDC.64 R4, c[0x0][0x398] ;  /* 0x0000e600ff047b82 */ /* 0x000e300000000a00 */
[----:B------:R-:W1:Y:S08]  /*0710*/  LDC.64 R6, c[0x0][0x3a8] ;  /* 0x0000ea00ff067b82 */ /* 0x000e700000000a00 */
[----:B------:R-:W2:Y:S08]  /*0720*/  LDC.64 R8, c[0x0][0x380] ;  /* 0x0000e000ff087b82 */ /* 0x000eb00000000a00 */
[----:B------:R-:W3:Y:S01]  /*0730*/  LDC.64 R10, c[0x0][0x390] ;  /* 0x0000e400ff0a7b82 */ /* 0x000ee20000000a00 */
[----:B0-----:R-:W-:-:S05]  /*0740*/  IMAD.WIDE R4, R0, 0x8, R4 ;  /* 0x0000000800047825 */ /* 0x001fca00078e0204 */
[----:B------:R-:W4:Y:S02]  /*0750*/  LDG.E.64 R22, desc[UR6][R4.64] ;  /* 0x0000000604167981 */ /* 0x000f24000c1e1b00 */
[----:B------:R-:W0:Y:S01]  /*0760*/  LDC.64 R12, c[0x0][0x3c8] ;  /* 0x0000f200ff0c7b82 */ /* 0x000e220000000a00 */
[----:B-1----:R-:W-:-:S05]  /*0770*/  IMAD.WIDE R6, R0, 0x8, R6 ;  /* 0x0000000800067825 */ /* 0x002fca00078e0206 */
[----:B------:R-:W4:Y:S02]  /*0780*/  LDG.E.64 R24, desc[UR6][R6.64] ;  /* 0x0000000606187981 */ /* 0x000f24000c1e1b00 */
[----:B------:R-:W1:Y:S01]  /*0790*/  LDC.64 R14, c[0x0][0x3d8] ;  /* 0x0000f600ff0e7b82 */ /* 0x000e620000000a00 */
[----:B--2---:R-:W-:-:S05]  /*07a0*/  IMAD.WIDE R8, R0, 0x8, R8 ;  /* 0x0000000800087825 */ /* 0x004fca00078e0208 */
[----:B------:R-:W2:Y:S01]  /*07b0*/  LDG.E.64 R18, desc[UR6][R8.64] ;  /* 0x0000000608127981 */ /* 0x000ea2000c1e1b00 */
[----:B---3--:R-:W-:-:S05]  /*07c0*/  IMAD.WIDE R10, R0, 0x8, R10 ;  /* 0x00000008000a7825 */ /* 0x008fca00078e020a */
[----:B------:R-:W2:Y:S01]  /*07d0*/  LDG.E.64 R20, desc[UR6][R10.64] ;  /* 0x000000060a147981 */ /* 0x000ea2000c1e1b00 */
[----:B0-----:R-:W-:-:S05]  /*07e0*/  IMAD.WIDE R12, R0, 0x8, R12 ;  /* 0x00000008000c7825 */ /* 0x001fca00078e020c */
[----:B------:R-:W3:Y:S01]  /*07f0*/  LDG.E.64 R26, desc[UR6][R12.64] ;  /* 0x000000060c1a7981 */ /* 0x000ee2000c1e1b00 */
[----:B-1----:R-:W-:-:S05]  /*0800*/  IMAD.WIDE R14, R0, 0x8, R14 ;  /* 0x00000008000e7825 */ /* 0x002fca00078e020e */
[----:B------:R-:W3:Y:S01]  /*0810*/  LDG.E.64 R28, desc[UR6][R14.64] ;  /* 0x000000060e1c7981 */ /* 0x000ee2000c1e1b00 */
[----:B------:R-:W-:Y:S01]  /*0820*/  MOV R30, 0x9999999a ;  /* 0x9999999a001e7802 */ /* 0x000fe20000000f00 */
[----:B------:R-:W-:Y:S01]  /*0830*/  IMAD.MOV.U32 R31, RZ, RZ, 0x3fc99999 ;  /* 0x3fc99999ff1f7424 */ /* 0x000fe200078e00ff */
[----:B------:R-:W-:Y:S01]  /*0840*/  BSSY.RECONVERGENT B0, `(.L_x_3) ;  /* 0x0000015000007945 */ /* 0x000fe20003800200 */
[----:B----4-:R-:W-:-:S08]  /*0850*/  DFMA R22, R22, UR4, R24 ;  /* 0x0000000416167c2b */ /* 0x010fd00008000018 */
[----:B------:R-:W-:Y:S02]  /*0860*/  DFMA R24, R22, R30, 0.5 ;  /* 0x3fe000001618742b */ /* 0x000fe4000000001e */
[----:B--2---:R-:W-:Y:S02]  /*0870*/  DFMA R20, R18, UR4, R20 ;  /* 0x0000000412147c2b */ /* 0x004fe40008000014 */
[----:B------:R-:W-:-:S06]  /*0880*/  DSETP.GT.AND P0, PT, R22, 2.5, PT ;  /* 0x400400001600742a */ /* 0x000fcc0003f04000 */
[----:B------:R-:W-:Y:S02]  /*0890*/  DSETP.GEU.AND P1, PT, R20, -2.5, PT ;  /* 0xc00400001400742a */ /* 0x000fe40003f2e000 */
[----:B------:R-:W-:Y:S02]  /*08a0*/  DMUL R24, RZ, R24 ;  /* 0x00000018ff187228 */ /* 0x000fe40000000000 */
[----:B------:R-:W-:Y:S02]  /*08b0*/  DSETP.LT.OR P0, PT, R22, -2.5, P0 ;  /* 0xc00400001600742a */ /* 0x000fe40000701400 */
[----:B---3--:R-:W-:Y:S01]  /*08c0*/  DFMA R26, R26, UR4, R28 ;  /* 0x000000041a1a7c2b */ /* 0x008fe2000800001c */
[----:B------:R-:W-:Y:S02]  /*08d0*/  CS2R R18, SRZ ;  /* 0x0000000000127805 */ /* 0x000fe4000001ff00 */
[----:B------:R-:W-:-:S03]  /*08e0*/  CS2R R22, SRZ ;  /* 0x0000000000167805 */ /* 0x000fc6000001ff00 */
[----:B------:R-:W-:Y:S02]  /*08f0*/  FSEL R24, R24, RZ, !P0 ;  /* 0x000000ff18187208 */ /* 0x000fe40004000000 */
[----:B------:R-:W-:Y:S01]  /*0900*/  FSEL R25, R25, RZ, !P0 ;  /* 0x000000ff19197208 */ /* 0x000fe20004000000 */
[----:B------:R-:W-:Y:S01]  /*0910*/  DSETP.GEU.AND P2, PT, R26, -2.5, PT ;  /* 0xc00400001a00742a */ /* 0x000fe20003f4e000 */
[----:B------:R-:W-:-:S13]  /*0920*/  @!P1 BRA `(.L_x_4) ;  /* 0x0000000000189947 */ /* 0x000fda0003800000 */
[----:B------:R-:W-:Y:S01]  /*0930*/  DSETP.GT.AND P0, PT, R20, 2.5, PT ;  /* 0x400400001400742a */ /* 0x000fe20003f04000 */
[----:B------:R-:W-:Y:S01]  /*0940*/  IMAD.MOV.U32 R22, RZ, RZ, 0x0 ;  /* 0x00000000ff167424 */ /* 0x000fe200078e00ff */
[----:B------:R-:W-:-:S12]  /*0950*/  MOV R23, 0x3ff00000 ;  /* 0x3ff0000000177802 */ /* 0x000fd80000000f00 */
[----:B------:R-:W-:Y:S01]  /*0960*/  @!P0 IMAD.MOV.U32 R28, RZ, RZ, -0x66666666 ;  /* 0x9999999aff1c8424 */ /* 0x000fe200078e00ff */
[----:B------:R-:W-:-:S06]  /*0970*/  @!P0 MOV R29, 0x3fc99999 ;  /* 0x3fc99999001d8802 */ /* 0x000fcc0000000f00 */
[----:B------:R-:W-:-:S11]  /*0980*/  @!P0 DFMA R22, R20, R28, 0.5 ;  /* 0x3fe000001416842b */ /* 0x000fd6000000001c */
.L_x_4:
[----:B------:R-:W-:Y:S05]  /*0990*/  BSYNC.RECONVERGENT B0 ;  /* 0x0000000000007941 */ /* 0x000fea0003800200 */
.L_x_3:
[----:B------:R-:W-:Y:S04]  /*09a0*/  BSSY.RECONVERGENT B0, `(.L_x_5) ;  /* 0x0000006000007945 */ /* 0x000fe80003800200 */
[----:B------:R-:W-:Y:S05]  /*09b0*/  @!P2 BRA `(.L_x_6) ;  /* 0x000000000010a947 */ /* 0x000fea0003800000 */
[----:B------:R-:W-:Y:S01]  /*09c0*/  DSETP.GT.AND P0, PT, R26, 2.5, PT ;  /* 0x400400001a00742a */ /* 0x000fe20003f04000 */
[----:B------:R-:W-:Y:S01]  /*09d0*/  IMAD.MOV.U32 R18, RZ, RZ, 0x0 ;  /* 0x00000000ff127424 */ /* 0x000fe200078e00ff */
[----:B------:R-:W-:-:S12]  /*09e0*/  MOV R19, 0x3ff00000 ;  /* 0x3ff0000000137802 */ /* 0x000fd80000000f00 */
[----:B------:R-:W-:-:S11]  /*09f0*/  @!P0 DFMA R18, R26, R30, 0.5 ;  /* 0x3fe000001a12842b */ /* 0x000fd6000000001e */
.L_x_6:
[----:B------:R-:W-:Y:S05]  /*0a00*/  BSYNC.RECONVERGENT B0 ;  /* 0x0000000000007941 */ /* 0x000fea0003800200 */
.L_x_5:
[----:B------:R-:W-:Y:S01]  /*0a10*/  DFMA R16, R22, R16, R24 ;  /* 0x000000101610722b */ /* 0x000fe20000000018 */
[----:B------:R-:W-:Y:S09]  /*0a20*/  BSSY.RECONVERGENT B0, `(.L_x_7) ;  /* 0x0000061000007945 */ /* 0x000ff20003800200 */
[----:B------:R-:W-:Y:S01]  /*0a30*/  LOP3.LUT R21, R17, 0x7fffffff, RZ, 0xc0, !PT ;  /* 0x7fffffff11157812 */ /* 0x000fe200078ec0ff */
[----:B------:R-:W-:-:S06]  /*0a40*/  IMAD.MOV.U32 R20, RZ, RZ, R16 ;  /* 0x000000ffff147224 */ /* 0x000fcc00078e0010 */
[----:B------:R-:W-:-:S14]  /*0a50*/  DSETP.GE.AND P0, PT, R20, UR8, PT ;  /* 0x0000000814007e2a */ /* 0x000fdc000bf06000 */
[----:B------:R-:W-:Y:S05]  /*0a60*/  @!P0 BRA `(.L_x_8) ;  /* 0x0000000000e48947 */ /* 0x000fea0003800000 */
[----:B------:R-:W-:Y:S01]  /*0a70*/  DADD R24, R20, R20 ;  /* 0x0000000014187229 */ /* 0x000fe20000000014 */
[----:B------:R-:W-:Y:S01]  /*0a80*/  UMOV UR4, 0xfefa39ef ;  /* 0xfefa39ef00047882 */ /* 0x000fe20000000000 */
[----:B------:R-:W-:Y:S01]  /*0a90*/  UMOV UR5, 0x3fe62e42 ;  /* 0x3fe62e4200057882 */ /* 0x000fe20000000000 */
[----:B------:R-:W-:Y:S01]  /*0aa0*/  MOV R26, 0xf89b6999 ;  /* 0xf89b6999001a7802 */ /* 0x000fe20000000f00 */
[----:B------:R-:W-:Y:S01]  /*0ab0*/  IMAD.MOV.U32 R27, RZ, RZ, 0x3e928a27 ;  /* 0x3e928a27ff1b7424 */ /* 0x000fe200078e00ff */
[----:B------:R-:W-:Y:S01]  /*0ac0*/  ISETP.GT.U32.AND P0, PT, R21, 0x40330fc1, PT ;  /* 0x40330fc11500780c */ /* 0x000fe20003f04070 */
[----:B------:R-:W0:Y:S02]  /*0ad0*/  F2F.F32.F64 R20, R24 ;  /* 0x0000001800147310 */ /* 0x000e240000301000 */
        /* <DEDUP_REMOVED lines=35> */
[----:B------:R-:W-:Y:S01]  /*0d10*/  DFMA R26, R22, R26, R22 ;  /* 0x0000001a161a722b */ /* 0x000fe20000000016 */
[----:B------:R-:W-:-:S07]  /*0d20*/  MOV R22, RZ ;  /* 0x000000ff00167202 */ /* 0x000fce0000000f00 */
[----:B------:R-:W-:-:S08]  /*0d30*/  DFMA R26, -R26, R24, R28 ;  /* 0x000000181a1a722b */ /* 0x000fd0000000011c */
        /* <DEDUP_REMOVED lines=12> */
.L_x_8:
[----:B------:R-:W-:Y:S01]  /*0e00*/  DMUL R20, R16, R16 ;  /* 0x0000001010147228 */ /* 0x000fe20000000000 */
[----:B------:R-:W-:Y:S01]  /*0e10*/  IMAD.MOV.U32 R22, RZ, RZ, 0x420afc3d ;  /* 0x420afc3dff167424 */ /* 0x000fe200078e00ff */
[----:B------:R-:W-:Y:S01]  /*0e20*/  MOV R23, 0x3f14359f ;  /* 0x3f14359f00177802 */ /* 0x000fe20000000f00 */
[----:B------:R-:W-:Y:S01]  /*0e30*/  UMOV UR4, 0xe2f5e964 ;  /* 0xe2f5e96400047882 */ /* 0x000fe20000000000 */
[----:B------:R-:W-:-:S04]  /*0e40*/  UMOV UR5, 0x3ef0bc46 ;  /* 0x3ef0bc4600057882 */ /* 0x000fc80000000000 */
        /* <DEDUP_REMOVED lines=30> */
.L_x_9:
[----:B------:R-:W-:Y:S05]  /*1030*/  BSYNC.RECONVERGENT B0 ;  /* 0x0000000000007941 */ /* 0x000fea0003800200 */
.L_x_7:
[----:B------:R-:W0:Y:S01]  /*1040*/  S2UR UR5, SR_CgaCtaId ;  /* 0x00000000000579c3 */ /* 0x000e220000008800 */
[----:B------:R-:W-:Y:S01]  /*1050*/  UMOV UR4, 0x400 ;  /* 0x0000040000047882 */ /* 0x000fe20000000000 */
[----:B------:R-:W-:Y:S01]  /*1060*/  ISETP.NE.AND P0, PT, R0, RZ, PT ;  /* 0x000000ff0000720c */ /* 0x000fe20003f05270 */
[----:B------:R-:W-:Y:S01]  /*1070*/  DMUL R18, R22, R18 ;  /* 0x0000001216127228 */ /* 0x000fe20000000000 */
[----:B------:R-:W-:Y:S01]  /*1080*/  BSSY.RECONVERGENT B0, `(.L_x_10) ;  /* 0x0000047000007945 */ /* 0x000fe20003800200 */
[----:B0-----:R-:W-:-:S06]  /*1090*/  ULEA UR4, UR5, UR4, 0x18 ;  /* 0x0000000405047291 */ /* 0x001fcc000f8ec0ff */
[----:B------:R-:W-:-:S05]  /*10a0*/  LEA R21, R0, UR4, 0x3 ;  /* 0x0000000400157c11 */ /* 0x000fca000f8e18ff */
[----:B------:R0:W-:Y:S01]  /*10b0*/  STS.64 [R21], R18 ;  /* 0x0000001215007388 */ /* 0x0001e20000000a00 */
[----:B------:R-:W-:Y:S06]  /*10c0*/  BAR.SYNC.DEFER_BLOCKING 0x0 ;  /* 0x0000000000007b1d */ /* 0x000fec0000010000 */
[----:B------:R-:W-:Y:S05]  /*10d0*/  @P0 BRA `(.L_x_11) ;  /* 0x0000000400040947 */ /* 0x000fea0003800000 */
[----:B------:R-:W1:Y:S02]  /*10e0*/  LDC.64 R40, c[0x0][0x3e8] ;  /* 0x0000fa00ff287b82 */ /* 0x000e640000000a00 */
[----:B-1----:R-:W5:Y:S06]  /*10f0*/  LDG.E.64 R40, desc[UR6][R40.64] ;  /* 0x0000000628287981 */ /* 0x002f6c000c1e1b00 */
[----:B0-----:R-:W0:Y:S01]  /*1100*/  LDC R19, c[0x0][0x3e4] ;  /* 0x0000f900ff137b82 */ /* 0x001e220000000800 */
[----:B------:R-:W1:Y:S01]  /*1110*/  LDCU UR5, c[0x0][0x3e0] ;  /* 0x00007c00ff0577ac */ /* 0x000e620008000800 */
[----:B------:R-:W-:Y:S01]  /*1120*/  UMOV UR8, 0xffffff9c ;  /* 0xffffff9c00087882 */ /* 0x000fe20000000000 */
[----:B-1----:R-:W-:Y:S01]  /*1130*/  IMAD.U32 R18, RZ, RZ, UR5 ;  /* 0x00000005ff127e24 */ /* 0x002fe2000f8e00ff */
[----:B------:R-:W-:-:S06]  /*1140*/  UMOV UR5, UR4 ;  /* 0x0000000400057c82 */ /* 0x000fcc0008000000 */
.L_x_12:
[----:B0-----:R-:W2:Y:S04]  /*1150*/  LDG.E.64 R42, desc[UR6][R18.64] ;  /* 0x00000006122a7981 */ /* 0x001ea8000c1e1b00 */
[----:B------:R-:W3:Y:S04]  /*1160*/  LDG.E.64 R44, desc[UR6][R18.64+0x8] ;  /* 0x00000806122c7981 */ /* 0x000ee8000c1e1b00 */
[----:B------:R-:W4:Y:S04]  /*1170*/  LDG.E.64 R36, desc[UR6][R18.64+0x10] ;  /* 0x0000100612247981 */ /* 0x000f28000c1e1b00 */
[----:B------:R-:W4:Y:S04]  /*1180*/  LDG.E.64 R34, desc[UR6][R18.64+0x18] ;  /* 0x0000180612227981 */ /* 0x000f28000c1e1b00 */
[----:B------:R-:W4:Y:S04]  /*1190*/  LDG.E.64 R32, desc[UR6][R18.64+0x20] ;  /* 0x0000200612207981 */ /* 0x000f28000c1e1b00 */
[----:B------:R-:W4:Y:S04]  /*11a0*/  LDG.E.64 R38, desc[UR6][R18.64+0x28] ;  /* 0x0000280612267981 */ /* 0x000f28000c1e1b00 */
[----:B------:R-:W4:Y:S04]  /*11b0*/  LDG.E.64 R46, desc[UR6][R18.64+0x30] ;  /* 0x00003006122e7981 */ /* 0x000f28000c1e1b00 */
[----:B------:R-:W4:Y:S04]  /*11c0*/  LDG.E.64 R30, desc[UR6][R18.64+0x38] ;  /* 0x00003806121e7981 */ /* 0x000f28000c1e1b00 */
[----:B------:R-:W2:Y:S04]  /*11d0*/  LDS.128 R24, [UR5] ;  /* 0x00000005ff187984 */ /* 0x000ea80008000c00 */
[----:B------:R-:W4:Y:S04]  /*11e0*/  LDG.E.64 R28, desc[UR6][R18.64+0x40] ;  /* 0x00004006121c7981 */ /* 0x000f28000c1e1b00 */
[----:B------:R-:W4:Y:S04]  /*11f0*/  LDS.128 R20, [UR5+0x10] ;  /* 0x00001005ff147984 */ /* 0x000f280008000c00 */
[----:B------:R-:W4:Y:S04]  /*1200*/  LDG.E.64 R52, desc[UR6][R18.64+0x48] ;  /* 0x0000480612347981 */ /* 0x000f28000c1e1b00 */
[----:B------:R-:W4:Y:S04]  /*1210*/  LDG.E.64 R50, desc[UR6][R18.64+0x50] ;  /* 0x0000500612327981 */ /* 0x000f28000c1e1b00 */
[----:B------:R-:W4:Y:S01]  /*1220*/  LDG.E.64 R48, desc[UR6][R18.64+0x90] ;  /* 0x0000900612307981 */ /* 0x000f22000c1e1b00 */
[----:B--2--5:R-:W-:-:S03]  /*1230*/  DFMA R24, R24, R42, R40 ;  /* 0x0000002a1818722b */ /* 0x024fc60000000028 */
[----:B------:R-:W2:Y:S05]  /*1240*/  LDG.E.64 R42, desc[UR6][R18.64+0x68] ;  /* 0x00006806122a7981 */ /* 0x000eaa000c1e1b00 */
[----:B---3--:R-:W-:Y:S02]  /*1250*/  DFMA R40, R44, R26, R24 ;  /* 0x0000001a2c28722b */ /* 0x008fe40000000018 */
[----:B------:R-:W0:Y:S04]  /*1260*/  LDS.128 R24, [UR5+0x20] ;  /* 0x00002005ff187984 */ /* 0x000e280008000c00 */
[----:B------:R-:W3:Y:S02]  /*1270*/  LDG.E.64 R44, desc[UR6][R18.64+0x58] ;  /* 0x00005806122c7981 */ /* 0x000ee4000c1e1b00 */
[----:B----4-:R-:W-:-:S02]  /*1280*/  DFMA R20, R20, R36, R40 ;  /* 0x000000241414722b */ /* 0x010fc40000000028 */
[----:B------:R-:W4:Y:S04]  /*1290*/  LDG.E.64 R36, desc[UR6][R18.64+0x60] ;  /* 0x0000600612247981 */ /* 0x000f28000c1e1b00 */
[----:B------:R-:W2:Y:S02]  /*12a0*/  LDG.E.64 R40, desc[UR6][R18.64+0x80] ;  /* 0x0000800612287981 */ /* 0x000ea4000c1e1b00 */
[----:B------:R-:W-:Y:S02]  /*12b0*/  DFMA R34, R34, R22, R20 ;  /* 0x000000162222722b */ /* 0x000fe40000000014 */
[----:B------:R-:W1:Y:S06]  /*12c0*/  LDS.128 R20, [UR5+0x30] ;  /* 0x00003005ff147984 */ /* 0x000e6c0008000c00 */
[----:B0-----:R-:W-:-:S02]  /*12d0*/  DFMA R24, R24, R32, R34 ;  /* 0x000000201818722b */ /* 0x001fc40000000022 */
[----:B------:R-:W2:Y:S04]  /*12e0*/  LDG.E.64 R34, desc[UR6][R18.64+0x70] ;  /* 0x0000700612227981 */ /* 0x000ea8000c1e1b00 */
[----:B------:R-:W2:Y:S02]  /*12f0*/  LDG.E.64 R32, desc[UR6][R18.64+0x78] ;  /* 0x0000780612207981 */ /* 0x000ea4000c1e1b00 */
[----:B------:R-:W-:Y:S02]  /*1300*/  DFMA R24, R38, R26, R24 ;  /* 0x0000001a2618722b */ /* 0x000fe40000000018 */
[----:B------:R-:W2:Y:S06]  /*1310*/  LDG.E.64 R38, desc[UR6][R18.64+0x88] ;  /* 0x0000880612267981 */ /* 0x000eac000c1e1b00 */
[----:B-1----:R-:W-:Y:S01]  /*1320*/  DFMA R20, R20, R46, R24 ;  /* 0x0000002e1414722b */ /* 0x002fe20000000018 */
[----:B------:R0:W2:Y:S04]  /*1330*/  LDG.E.64 R46, desc[UR6][R18.64+0x98] ;  /* 0x00009806122e7981 */ /* 0x0000a8000c1e1b00 */
[----:B------:R-:W-:Y:S03]  /*1340*/  LDS.128 R24, [UR5+0x60] ;  /* 0x00006005ff187984 */ /* 0x000fe60008000c00 */
[----:B------:R-:W-:-:S02]  /*1350*/  DFMA R30, R30, R22, R20 ;  /* 0x000000161e1e722b */ /* 0x000fc40000000014 */
[----:B------:R-:W1:Y:S06]  /*1360*/  LDS.128 R20, [UR5+0x40] ;  /* 0x00004005ff147984 */ /* 0x000e6c0008000c00 */
[----:B-1----:R-:W-:Y:S02]  /*1370*/  DFMA R20, R20, R28, R30 ;  /* 0x0000001c1414722b */ /* 0x002fe4000000001e */
[----:B------:R-:W1:Y:S06]  /*1380*/  LDS.128 R28, [UR5+0x50] ;  /* 0x00005005ff1c7984 */ /* 0x000e6c0008000c00 */
[----:B------:R-:W-:-:S08]  /*1390*/  DFMA R20, R52, R22, R20 ;  /* 0x000000163414722b */ /* 0x000fd00000000014 */
[----:B-1----:R-:W-:Y:S02]  /*13a0*/  DFMA R28, R28, R50, R20 ;  /* 0x000000321c1c722b */ /* 0x002fe40000000014 */
[----:B------:R-:W1:Y:S01]  /*13b0*/  LDS.128 R20, [UR5+0x70] ;  /* 0x00007005ff147984 */ /* 0x000e620008000c00 */
[----:B------:R-:W-:-:S04]  /*13c0*/  UIADD3 UR8, UPT, UPT, UR8, 0x14, URZ ;  /* 0x0000001408087890 */ /* 0x000fc8000fffe0ff */
[----:B------:R-:W-:Y:S01]  /*13d0*/  UISETP.NE.AND UP0, UPT, UR8, URZ, UPT ;  /* 0x000000ff0800728c */ /* 0x000fe2000bf05270 */
[----:B0-----:R-:W-:-:S04]  /*13e0*/  IADD3 R18, P1, PT, R18, 0xa0, RZ ;  /* 0x000000a012127810 */ /* 0x001fc80007f3e0ff */
[----:B------:R-:W-:Y:S01]  /*13f0*/  IADD3.X R19, PT, PT, RZ, R19, RZ, P1, !PT ;  /* 0x00000013ff137210 */ /* 0x000fe20000ffe4ff */
[----:B---3--:R-:W-:Y:S01]  /*1400*/  DFMA R44, R44, R30, R28 ;  /* 0x0000001e2c2c722b */ /* 0x008fe2000000001c */
[----:B------:R-:W0:Y:S07]  /*1410*/  LDS.128 R28, [UR5+0x80] ;  /* 0x00008005ff1c7984 */ /* 0x000e2e0008000c00 */
[----:B----4-:R-:W-:-:S08]  /*1420*/  DFMA R24, R24, R36, R44 ;  /* 0x000000241818722b */ /* 0x010fd0000000002c */
[----:B--2---:R-:W-:Y:S02]  /*1430*/  DFMA R42, R42, R26, R24 ;  /* 0x0000001a2a2a722b */ /* 0x004fe40000000018 */
[----:B------:R-:W2:Y:S06]  /*1440*/  LDS.128 R24, [UR5+0x90] ;  /* 0x00009005ff187984 */ /* 0x000eac0008000c00 */
[----:B-1----:R-:W-:-:S08]  /*1450*/  DFMA R20, R20, R34, R42 ;  /* 0x000000221414722b */ /* 0x002fd0000000002a */
[----:B------:R-:W-:-:S08]  /*1460*/  DFMA R20, R32, R22, R20 ;  /* 0x000000162014722b */ /* 0x000fd00000000014 */
[----:B0-----:R-:W-:-:S08]  /*1470*/  DFMA R20, R28, R40, R20 ;  /* 0x000000281c14722b */ /* 0x001fd00000000014 */
[----:B------:R-:W-:-:S08]  /*1480*/  DFMA R20, R38, R30, R20 ;  /* 0x0000001e2614722b */ /* 0x000fd00000000014 */
[----:B--2---:R-:W-:Y:S01]  /*1490*/  DFMA R20, R24, R48, R20 ;  /* 0x000000301814722b */ /* 0x004fe20000000014 */
[----:B------:R-:W-:-:S07]  /*14a0*/  UIADD3 UR5, UPT, UPT, UR5, 0xa0, URZ ;  /* 0x000000a005057890 */ /* 0x000fce000fffe0ff */
[----:B------:R-:W-:Y:S01]  /*14b0*/  DFMA R40, R46, R26, R20 ;  /* 0x0000001a2e28722b */ /* 0x000fe20000000014 */
[----:B------:R-:W-:Y:S10]  /*14c0*/  BRA.U UP0, `(.L_x_12) ;  /* 0xfffffffd00207547 */ /* 0x000ff4000b83ffff */
[----:B------:R-:W0:Y:S02]  /*14d0*/  LDC.64 R18, c[0x0][0x3f0] ;  /* 0x0000fc00ff127b82 */ /* 0x000e240000000a00 */
[----:B0-----:R1:W-:Y:S02]  /*14e0*/  STG.E.64 desc[UR6][R18.64], R40 ;  /* 0x0000002812007986 */ /* 0x0013e4000c101b06 */
.L_x_11:
[----:B------:R-:W-:Y:S05]  /*14f0*/  BSYNC.RECONVERGENT B0 ;  /* 0x0000000000007941 */ /* 0x000fea0003800200 */
.L_x_10:
[----:B------:R-:W-:Y:S01]  /*1500*/  BAR.SYNC.DEFER_BLOCKING 0x0 ;  /* 0x0000000000007b1d */ /* 0x000fe20000010000 */
[----:B------:R-:W-:Y:S02]  /*1510*/  CS2R R52, SRZ ;  /* 0x0000000000347805 */ /* 0x000fe4000001ff00 */
[----:B------:R-:W-:Y:S02]  /*1520*/  CS2R R50, SRZ ;  /* 0x0000000000327805 */ /* 0x000fe4000001ff00 */
[----:B------:R-:W-:Y:S02]  /*1530*/  CS2R R26, SRZ ;  /* 0x00000000001a7805 */ /* 0x000fe4000001ff00 */
[----:B------:R-:W-:Y:S01]  /*1540*/  CS2R R46, SRZ ;  /* 0x00000000002e7805 */ /* 0x000fe2000001ff00 */
[----:B------:R-:W-:-:S06]  /*1550*/  UMOV UR5, 0xffffff9c ;  /* 0xffffff9c00057882 */ /* 0x000fcc0000000000 */
.L_x_13:
[----:B------:R-:W2:Y:S01]  /*1560*/  LDC.64 R34, c[0x0][0x388] ;  /* 0x0000e200ff227b82 */ /* 0x000ea20000000a00 */
[----:B0-----:R-:W0:Y:S07]  /*1570*/  LDS.128 R20, [UR4] ;  /* 0x00000004ff147984 */ /* 0x001e2e0008000c00 */
[----:B------:R-:W3:Y:S08]  /*1580*/  LDC.64 R28, c[0x0][0x3b8] ;  /* 0x0000ee00ff1c7b82 */ /* 0x000ef00000000a00 */
[----:B-1----:R-:W1:Y:S01]  /*1590*/  LDC.64 R18, c[0x0][0x3a0] ;  /* 0x0000e800ff127b82 */ /* 0x002e620000000a00 */
[----:B--2---:R-:W-:-:S07]  /*15a0*/  IMAD.WIDE R38, R0, 0x8, R34 ;  /* 0x0000000800267825 */ /* 0x004fce00078e0222 */
[----:B------:R-:W2:Y:S01]  /*15b0*/  LDC.64 R32, c[0x0][0x3d0] ;  /* 0x0000f400ff207b82 */ /* 0x000ea20000000a00 */
[----:B------:R-:W0:Y:S01]  /*15c0*/  LDG.E.64 R36, desc[UR6][R38.64] ;  /* 0x0000000626247981 */ /* 0x000e22000c1e1b00 */
[----:B---3--:R-:W-:-:S05]  /*15d0*/  IMAD.WIDE R42, R0, 0x8, R28 ;  /* 0x00000008002a7825 */ /* 0x008fca00078e021c */
[----:B------:R-:W3:Y:S01]  /*15e0*/  LDG.E.64 R40, desc[UR6][R42.64] ;  /* 0x000000062a287981 */ /* 0x000ee2000c1e1b00 */
[----:B-1----:R-:W-:-:S03]  /*15f0*/  IMAD.WIDE R30, R0, 0x8, R18 ;  /* 0x00000008001e7825 */ /* 0x002fc600078e0212 */
[----:B------:R-:W4:Y:S04]  /*1600*/  LDG.E.64 R44, desc[UR6][R42.64+0x320] ;  /* 0x000320062a2c7981 */ /* 0x000f28000c1e1b00 */
[----:B------:R-:W5:Y:S04]  /*1610*/  LDG.E.64 R24, desc[UR6][R30.64] ;  /* 0x000000061e187981 */ /* 0x000f68000c1e1b00 */
[----:B------:R-:W4:Y:S01]  /*1620*/  LDG.E.64 R48, desc[UR6][R30.64+0x320] ;  /* 0x000320061e307981 */ /* 0x000f22000c1e1b00 */
[----:B0-----:R-:W-:Y:S01]  /*1630*/  DFMA R26, R20, R36, R26 ;  /* 0x00000024141a722b */ /* 0x001fe2000000001a */
[----:B--2---:R-:W-:Y:S01]  /*1640*/  IMAD.WIDE R36, R0, 0x8, R32 ;  /* 0x0000000800247825 */ /* 0x004fe200078e0220 */
[----:B---3--:R-:W-:-:S04]  /*1650*/  DFMA R40, R40, R20, R46 ;  /* 0x000000142828722b */ /* 0x008fc8000000002e */
[----:B------:R-:W2:Y:S01]  /*1660*/  LDG.E.64 R46, desc[UR6][R36.64] ;  /* 0x00000006242e7981 */ /* 0x000ea2000c1e1b00 */
[----:B-----5:R-:W-:-:S03]  /*1670*/  DFMA R24, R20, R24, R50 ;  /* 0x000000181418722b */ /* 0x020fc60000000032 */
[----:B------:R-:W3:Y:S01]  /*1680*/  LDG.E.64 R50, desc[UR6][R38.64+0x320] ;  /* 0x0003200626327981 */ /* 0x000ee2000c1e1b00 */
[----:B----4-:R-:W-:-:S03]  /*1690*/  DFMA R40, R44, R22, R40 ;  /* 0x000000162c28722b */ /* 0x010fc60000000028 */
[----:B------:R-:W4:Y:S01]  /*16a0*/  LDG.E.64 R44, desc[UR6][R42.64+0x640] ;  /* 0x000640062a2c7981 */ /* 0x000f22000c1e1b00 */
[----:B--2---:R-:W-:-:S03]  /*16b0*/  DFMA R46, R20, R46, R52 ;  /* 0x0000002e142e722b */ /* 0x004fc60000000034 */
[----:B------:R-:W2:Y:S01]  /*16c0*/  LDG.E.64 R20, desc[UR6][R36.64+0x320] ;  /* 0x0003200624147981 */ /* 0x000ea2000c1e1b00 */
[----:B------:R-:W-:-:S03]  /*16d0*/  DFMA R24, R48, R22, R24 ;  /* 0x000000163018722b */ /* 0x000fc60000000018 */
[----:B------:R-:W5:Y:S01]  /*16e0*/  LDG.E.64 R52, desc[UR6][R38.64+0x640] ;  /* 0x0006400626347981 */ /* 0x000f62000c1e1b00 */
[----:B---3--:R-:W-:-:S03]  /*16f0*/  DFMA R26, R50, R22, R26 ;  /* 0x00000016321a722b */ /* 0x008fc6000000001a */
[----:B------:R-:W3:Y:S04]  /*1700*/  LDG.E.64 R50, desc[UR6][R30.64+0x640] ;  /* 0x000640061e327981 */ /* 0x000ee8000c1e1b00 */
[----:B------:R-:W3:Y:S01]  /*1710*/  LDG.E.64 R48, desc[UR6][R36.64+0x640] ;  /* 0x0006400624307981 */ /* 0x000ee2000c1e1b00 */
[----:B--2---:R-:W-:-:S03]  /*1720*/  DFMA R46, R20, R22, R46 ;  /* 0x00000016142e722b */ /* 0x004fc6000000002e */
[----:B------:R-:W4:Y:S02]  /*1730*/  LDS.128 R20, [UR4+0x10] ;  /* 0x00001004ff147984 */ /* 0x000f240008000c00 */
[----:B----4-:R-:W-:Y:S02]  /*1740*/  DFMA R40, R44, R20, R40 ;  /* 0x000000142c28722b */ /* 0x010fe40000000028 */
[----:B------:R-:W2:Y:S01]  /*1750*/  LDG.E.64 R44, desc[UR6][R42.64+0x960] ;  /* 0x000960062a2c7981 */ /* 0x000ea2000c1e1b00 */
[C---:B-----5:R-:W-:Y:S02]  /*1760*/  DFMA R26, R20.reuse, R52, R26 ;  /* 0x00000034141a722b */ /* 0x060fe4000000001a */
[C---:B---3--:R-:W-:Y:S01]  /*1770*/  DFMA R24, R20.reuse, R50, R24 ;  /* 0x000000321418722b */ /* 0x048fe20000000018 */
[----:B------:R-:W3:Y:S01]  /*1780*/  LDG.E.64 R52, desc[UR6][R38.64+0x960] ;  /* 0x0009600626347981 */ /* 0x000ee2000c1e1b00 */
[----:B------:R-:W-:-:S03]  /*1790*/  DFMA R20, R20, R48, R46 ;  /* 0x000000301414722b */ /* 0x000fc6000000002e */
[----:B------:R-:W4:Y:S04]  /*17a0*/  LDG.E.64 R48, desc[UR6][R30.64+0x960] ;  /* 0x000960061e307981 */ /* 0x000f28000c1e1b00 */
[----:B------:R-:W5:Y:S04]  /*17b0*/  LDG.E.64 R42, desc[UR6][R42.64+0xc80] ;  /* 0x000c80062a2a7981 */ /* 0x000f68000c1e1b00 */
[----:B------:R0:W5:Y:S04]  /*17c0*/  LDG.E.64 R46, desc[UR6][R38.64+0xc80] ;  /* 0x000c8006262e7981 */ /* 0x000168000c1e1b00 */
[----:B------:R-:W5:Y:S01]  /*17d0*/  LDG.E.64 R50, desc[UR6][R30.64+0xc80] ;  /* 0x000c80061e327981 */ /* 0x000f62000c1e1b00 */
[----:B--2---:R-:W-:-:S03]  /*17e0*/  DFMA R40, R44, R22, R40 ;  /* 0x000000162c28722b */ /* 0x004fc60000000028 */
[----:B------:R-:W0:Y:S04]  /*17f0*/  LDG.E.64 R44, desc[UR6][R36.64+0x960] ;  /* 0x00096006242c7981 */ /* 0x000e28000c1e1b00 */
[----:B------:R-:W2:Y:S01]  /*1800*/  LDG.E.64 R36, desc[UR6][R36.64+0xc80] ;  /* 0x000c800624247981 */ /* 0x000ea2000c1e1b00 */
[-C--:B---3--:R-:W-:Y:S02]  /*1810*/  DFMA R52, R52, R22.reuse, R26 ;  /* 0x000000163434722b */ /* 0x088fe4000000001a */
[----:B----4-:R-:W-:Y:S01]  /*1820*/  DFMA R48, R48, R22, R24 ;  /* 0x000000163030722b */ /* 0x010fe20000000018 */
[----:B------:R-:W5:Y:S02]  /*1830*/  LDS.128 R24, [UR4+0x20] ;  /* 0x00002004ff187984 */ /* 0x000f640008000c00 */
[----:B-----5:R-:W-:-:S02]  /*1840*/  DFMA R42, R42, R24, R40 ;  /* 0x000000182a2a722b */ /* 0x020fc40000000028 */
[----:B0-----:R-:W-:Y:S01]  /*1850*/  DFMA R38, R44, R22, R20 ;  /* 0x000000162c26722b */ /* 0x001fe20000000014 */
[----:B------:R-:W-:Y:S01]  /*1860*/  VIADD R21, R0, 0x1f4 ;  /* 0x000001f400157836 */ /* 0x000fe20000000000 */
[----:B------:R-:W-:-:S03]  /*1870*/  DFMA R22, R24, R46, R52 ;  /* 0x0000002e1816722b */ /* 0x000fc60000000034 */
[----:B------:R-:W-:Y:S01]  /*1880*/  IMAD.WIDE R40, R21, 0x8, R28 ;  /* 0x0000000815287825 */ /* 0x000fe200078e021c */
[----:B------:R-:W-:-:S03]  /*1890*/  DFMA R44, R24, R50, R48 ;  /* 0x00000032182c722b */ /* 0x000fc60000000030 */
[C---:B------:R-:W-:Y:S01]  /*18a0*/  IMAD.WIDE R46, R21.reuse, 0x8, R32 ;  /* 0x00000008152e7825 */ /* 0x040fe200078e0220 */
[----:B------:R-:W3:Y:S03]  /*18b0*/  LDG.E.64 R52, desc[UR6][R40.64] ;  /* 0x0000000628347981 */ /* 0x000ee6000c1e1b00 */
[----:B------:R-:W-:-:S04]  /*18c0*/  IMAD.WIDE R48, R21, 0x8, R34 ;  /* 0x0000000815307825 */ /* 0x000fc800078e0222 */
[----:B------:R-:W-:Y:S01]  /*18d0*/  IMAD.WIDE R50, R21, 0x8, R18 ;  /* 0x0000000815327825 */ /* 0x000fe200078e0212 */
[----:B--2---:R-:W-:Y:S01]  /*18e0*/  DFMA R24, R24, R36, R38 ;  /* 0x000000241818722b */ /* 0x004fe20000000026 */
[----:B------:R-:W2:Y:S04]  /*18f0*/  LDG.E.64 R20, desc[UR6][R46.64] ;  /* 0x000000062e147981 */ /* 0x000ea8000c1e1b00 */
[----:B------:R-:W4:Y:S04]  /*1900*/  LDG.E.64 R30, desc[UR6][R48.64] ;  /* 0x00000006301e7981 */ /* 0x000f28000c1e1b00 */
[----:B------:R-:W5:Y:S04]  /*1910*/  LDG.E.64 R38, desc[UR6][R50.64] ;  /* 0x0000000632267981 */ /* 0x000f68000c1e1b00 */
[----:B------:R-:W5:Y:S01]  /*1920*/  LDG.E.64 R36, desc[UR6][R48.64+0x320] ;  /* 0x0003200630247981 */ /* 0x000f62000c1e1b00 */
[----:B---3--:R-:W-:-:S02]  /*1930*/  DFMA R52, R52, R26, R42 ;  /* 0x0000001a3434722b */ /* 0x008fc4000000002a */
[-C--:B--2---:R-:W-:Y:S01]  /*1940*/  DFMA R42, R20, R26.reuse, R24 ;  /* 0x0000001a142a722b */ /* 0x084fe20000000018 */
[----:B------:R-:W2:Y:S01]  /*1950*/  LDG.E.64 R24, desc[UR6][R46.64+0x320] ;  /* 0x000320062e187981 */ /* 0x000ea2000c1e1b00 */
[----:B----4-:R-:W-:-:S03]  /*1960*/  DFMA R30, R30, R26, R22 ;  /* 0x0000001a1e1e722b */ /* 0x010fc60000000016 */
[----:B------:R-:W0:Y:S01]  /*1970*/  LDS.128 R20, [UR4+0x30] ;  /* 0x00003004ff147984 */ /* 0x000e220008000c00 */
[----:B-----5:R-:W-:-:S03]  /*1980*/  DFMA R38, R38, R26, R44 ;  /* 0x0000001a2626722b */ /* 0x020fc6000000002c */
[----:B------:R-:W3:Y:S04]  /*1990*/  LDG.E.64 R26, desc[UR6][R50.64+0x320] ;  /* 0x00032006321a7981 */ /* 0x000ee8000c1e1b00 */
[----:B------:R-:W4:Y:S01]  /*19a0*/  LDG.E.64 R44, desc[UR6][R40.64+0x320] ;  /* 0x00032006282c7981 */ /* 0x000f22000c1e1b00 */
[----:B0-----:R-:W-:-:S03]  /*19b0*/  DFMA R30, R20, R36, R30 ;  /* 0x00000024141e722b */ /* 0x001fc6000000001e */
[----:B------:R-:W5:Y:S01]  /*19c0*/  LDG.E.64 R36, desc[UR6][R40.64+0x640] ;  /* 0x0006400628247981 */ /* 0x000f62000c1e1b00 */
[----:B--2---:R-:W-:-:S03]  /*19d0*/  DFMA R42, R20, R24, R42 ;  /* 0x00000018142a722b */ /* 0x004fc6000000002a */
[----:B------:R-:W2:Y:S01]  /*19e0*/  LDG.E.64 R24, desc[UR6][R50.64+0x640] ;  /* 0x0006400632187981 */ /* 0x000ea2000c1e1b00 */
[----:B---3--:R-:W-:-:S03]  /*19f0*/  DFMA R38, R20, R26, R38 ;  /* 0x0000001a1426722b */ /* 0x008fc60000000026 */
[----:B------:R-:W3:Y:S01]  /*1a00*/  LDG.E.64 R26, desc[UR6][R48.64+0x640] ;  /* 0x00064006301a7981 */ /* 0x000ee2000c1e1b00 */
[----:B----4-:R-:W-:-:S03]  /*1a10*/  DFMA R52, R44, R20, R52 ;  /* 0x000000142c34722b */ /* 0x010fc60000000034 */
[----:B------:R-:W4:Y:S04]  /*1a20*/  LDG.E.64 R20, desc[UR6][R46.64+0x640] ;  /* 0x000640062e147981 */ /* 0x000f28000c1e1b00 */
[----:B------:R-:W4:Y:S01]  /*1a30*/  LDG.E.64 R44, desc[UR6][R50.64+0x960] ;  /* 0x00096006322c7981 */ /* 0x000f22000c1e1b00 */
[----:B-----5:R-:W-:-:S03]  /*1a40*/  DFMA R52, R36, R22, R52 ;  /* 0x000000162434722b */ /* 0x020fc60000000034 */
[----:B------:R-:W5:Y:S04]  /*1a50*/  LDG.E.64 R36, desc[UR6][R48.64+0x960] ;  /* 0x0009600630247981 */ /* 0x000f68000c1e1b00 */
[----:B------:R-:W5:Y:S01]  /*1a60*/  LDG.E.64 R48, desc[UR6][R48.64+0xc80] ;  /* 0x000c800630307981 */ /* 0x000f62000c1e1b00 */
[----:B--2---:R-:W-:-:S03]  /*1a70*/  DFMA R38, R24, R22, R38 ;  /* 0x000000161826722b */ /* 0x004fc60000000026 */
[----:B------:R-:W2:Y:S01]  /*1a80*/  LDG.E.64 R24, desc[UR6][R40.64+0x960] ;  /* 0x0009600628187981 */ /* 0x000ea2000c1e1b00 */
[----:B---3--:R-:W-:-:S03]  /*1a90*/  DFMA R30, R26, R22, R30 ;  /* 0x000000161a1e722b */ /* 0x008fc6000000001e */
[----:B------:R-:W3:Y:S01]  /*1aa0*/  LDG.E.64 R26, desc[UR6][R46.64+0x960] ;  /* 0x000960062e1a7981 */ /* 0x000ee2000c1e1b00 */
[----:B----4-:R-:W-:-:S03]  /*1ab0*/  DFMA R42, R20, R22, R42 ;  /* 0x00000016142a722b */ /* 0x010fc6000000002a */
[----:B------:R-:W5:Y:S04]  /*1ac0*/  LDS.128 R20, [UR4+0x40] ;  /* 0x00004004ff147984 */ /* 0x000f680008000c00 */
[----:B------:R-:W4:Y:S01]  /*1ad0*/  LDG.E.64 R46, desc[UR6][R46.64+0xc80] ;  /* 0x000c80062e2e7981 */ /* 0x000f22000c1e1b00 */
[----:B-----5:R-:W-:-:S03]  /*1ae0*/  DFMA R36, R20, R36, R30 ;  /* 0x000000241424722b */ /* 0x020fc6000000001e */
[----:B------:R0:W5:Y:S01]  /*1af0*/  LDG.E.64 R30, desc[UR6][R40.64+0xc80] ;  /* 0x000c8006281e7981 */ /* 0x000162000c1e1b00 */
[----:B------:R-:W-:-:S03]  /*1b00*/  DFMA R38, R20, R44, R38 ;  /* 0x0000002c1426722b */ /* 0x000fc60000000026 */
[----:B------:R-:W4:Y:S01]  /*1b10*/  LDG.E.64 R44, desc[UR6][R50.64+0xc80] ;  /* 0x000c8006322c7981 */ /* 0x000f22000c1e1b00 */
[----:B--2---:R-:W-:Y:S01]  /*1b20*/  DFMA R24, R24, R20, R52 ;  /* 0x000000141818722b */ /* 0x004fe20000000034 */
[----:B------:R-:W-:-:S05]  /*1b30*/  IADD3 R53, PT, PT, R0, 0x3e8, RZ ;  /* 0x000003e800357810 */ /* 0x000fca0007ffe0ff */
[----:B0-----:R-:W-:Y:S01]  /*1b40*/  IMAD.WIDE R40, R53, 0x8, R28 ;  /* 0x0000000835287825 */ /* 0x001fe200078e021c */
[----:B---3--:R-:W-:-:S04]  /*1b50*/  DFMA R42, R20, R26, R42 ;  /* 0x0000001a142a722b */ /* 0x008fc8000000002a */
[----:B------:R-:W2:Y:S01]  /*1b60*/  LDG.E.64 R20, desc[UR6][R40.64] ;  /* 0x0000000628147981 */ /* 0x000ea2000c1e1b00 */
[-C--:B------:R-:W-:Y:S01]  /*1b70*/  DFMA R36, R48, R22.reuse, R36 ;  /* 0x000000163024722b */ /* 0x080fe20000000024 */
[C---:B------:R-:W-:Y:S01]  /*1b80*/  IMAD.WIDE R48, R53.reuse, 0x8, R18 ;  /* 0x0000000835307825 */ /* 0x040fe200078e0212 */
[-C--:B-----5:R-:W-:Y:S01]  /*1b90*/  DFMA R30, R30, R22.reuse, R24 ;  /* 0x000000161e1e722b */ /* 0x0a0fe20000000018 */
[----:B------:R-:W2:Y:S01]  /*1ba0*/  LDS.128 R24, [UR4+0x50] ;  /* 0x00005004ff187984 */ /* 0x000ea20008000c00 */
[----:B----4-:R-:W-:Y:S01]  /*1bb0*/  DFMA R38, R44, R22, R38 ;  /* 0x000000162c26722b */ /* 0x010fe20000000026 */
[----:B------:R-:W-:-:S04]  /*1bc0*/  IMAD.WIDE R44, R53, 0x8, R34 ;  /* 0x00000008352c7825 */ /* 0x000fc800078e0222 */
[----:B------:R-:W-:Y:S01]  /*1bd0*/  IMAD.WIDE R52, R53, 0x8, R32 ;  /* 0x0000000835347825 */ /* 0x000fe200078e0220 */
[----:B------:R-:W-:Y:S01]  /*1be0*/  DFMA R42, R46, R22, R42 ;  /* 0x000000162e2a722b */ /* 0x000fe2000000002a */
[----:B------:R-:W3:Y:S04]  /*1bf0*/  LDG.E.64 R50, desc[UR6][R44.64] ;  /* 0x000000062c327981 */ /* 0x000ee8000c1e1b00 */
[----:B------:R-:W4:Y:S04]  /*1c00*/  LDG.E.64 R46, desc[UR6][R48.64] ;  /* 0x00000006302e7981 */ /* 0x000f28000c1e1b00 */
[----:B------:R-:W5:Y:S01]  /*1c10*/  LDG.E.64 R22, desc[UR6][R52.64] ;  /* 0x0000000634167981 */ /* 0x000f62000c1e1b00 */
[----:B--2---:R-:W-:-:S03]  /*1c20*/  DFMA R30, R20, R24, R30 ;  /* 0x00000018141e722b */ /* 0x004fc6000000001e */
[----:B------:R-:W2:Y:S01]  /*1c30*/  LDG.E.64 R20, desc[UR6][R40.64+0x320] ;  /* 0x0003200628147981 */ /* 0x000ea2000c1e1b00 */
[----:B---3--:R-:W-:-:S03]  /*1c40*/  DFMA R36, R24, R50, R36 ;  /* 0x000000321824722b */ /* 0x008fc60000000024 */
[----:B------:R-:W3:Y:S01]  /*1c50*/  LDG.E.64 R50, desc[UR6][R48.64+0x320] ;  /* 0x0003200630327981 */ /* 0x000ee2000c1e1b00 */
[----:B----4-:R-:W-:-:S03]  /*1c60*/  DFMA R38, R24, R46, R38 ;  /* 0x0000002e1826722b */ /* 0x010fc60000000026 */
[----:B------:R-:W4:Y:S01]  /*1c70*/  LDG.E.64 R46, desc[UR6][R44.64+0x320] ;  /* 0x000320062c2e7981 */ /* 0x000f22000c1e1b00 */
[----:B-----5:R-:W-:-:S03]  /*1c80*/  DFMA R22, R24, R22, R42 ;  /* 0x000000161816722b */ /* 0x020fc6000000002a */
[----:B------:R-:W5:Y:S01]  /*1c90*/  LDG.E.64 R24, desc[UR6][R40.64+0x640] ;  /* 0x0006400628187981 */ /* 0x000f62000c1e1b00 */
[----:B--2---:R-:W-:-:S03]  /*1ca0*/  DFMA R42, R20, R26, R30 ;  /* 0x0000001a142a722b */ /* 0x004fc6000000001e */
[----:B------:R-:W2:Y:S04]  /*1cb0*/  LDG.E.64 R20, desc[UR6][R52.64+0x320] ;  /* 0x0003200634147981 */ /* 0x000ea8000c1e1b00 */
[----:B------:R-:W5:Y:S01]  /*1cc0*/  LDG.E.64 R30, desc[UR6][R40.64+0x960] ;  /* 0x00096006281e7981 */ /* 0x000f62000c1e1b00 */
[----:B---3--:R-:W-:-:S03]  /*1cd0*/  DFMA R50, R50, R26, R38 ;  /* 0x0000001a3232722b */ /* 0x008fc60000000026 */
[----:B------:R-:W3:Y:S01]  /*1ce0*/  LDG.E.64 R38, desc[UR6][R44.64+0x640] ;  /* 0x000640062c267981 */ /* 0x000ee2000c1e1b00 */
[----:B----4-:R-:W-:-:S03]  /*1cf0*/  DFMA R46, R46, R26, R36 ;  /* 0x0000001a2e2e722b */ /* 0x010fc60000000024 */
[----:B------:R-:W4:Y:S01]  /*1d00*/  LDG.E.64 R36, desc[UR6][R48.64+0x640] ;  /* 0x0006400630247981 */ /* 0x000f22000c1e1b00 */
[----:B--2---:R-:W-:-:S03]  /*1d10*/  DFMA R26, R20, R26, R22 ;  /* 0x0000001a141a722b */ /* 0x004fc60000000016 */
[----:B------:R-:W5:Y:S02]  /*1d20*/  LDS.128 R20, [UR4+0x60] ;  /* 0x00006004ff147984 */ /* 0x000f640008000c00 */
[----:B-----5:R-:W-:Y:S02]  /*1d30*/  DFMA R42, R24, R20, R42 ;  /* 0x00000014182a722b */ /* 0x020fe4000000002a */
[----:B------:R-:W2:Y:S01]  /*1d40*/  LDG.E.64 R24, desc[UR6][R52.64+0x640] ;  /* 0x0006400634187981 */ /* 0x000ea2000c1e1b00 */
[C---:B---3--:R-:W-:Y:S02]  /*1d50*/  DFMA R46, R20.reuse, R38, R46 ;  /* 0x00000026142e722b */ /* 0x048fe4000000002e */
[----:B----4-:R-:W-:Y:S01]  /*1d60*/  DFMA R50, R20, R36, R50 ;  /* 0x000000241432722b */ /* 0x010fe20000000032 */
[----:B------:R-:W3:Y:S02]  /*1d70*/  LDG.E.64 R36, desc[UR6][R48.64+0x960] ;  /* 0x0009600630247981 */ /* 0x000ee4000c1e1b00 */
[----:B------:R-:W-:-:S02]  /*1d80*/  DFMA R42, R30, R22, R42 ;  /* 0x000000161e2a722b */ /* 0x000fc4000000002a */
[----:B------:R-:W4:Y:S04]  /*1d90*/  LDG.E.64 R30, desc[UR6][R40.64+0xc80] ;  /* 0x000c8006281e7981 */ /* 0x000f28000c1e1b00 */
[----:B------:R-:W5:Y:S01]  /*1da0*/  LDG.E.64 R48, desc[UR6][R48.64+0xc80] ;  /* 0x000c800630307981 */ /* 0x000f62000c1e1b00 */
[----:B--2---:R-:W-:-:S03]  /*1db0*/  DFMA R26, R20, R24, R26 ;  /* 0x00000018141a722b */ /* 0x004fc6000000001a */
[----:B------:R-:W2:Y:S04]  /*1dc0*/  LDG.E.64 R24, desc[UR6][R44.64+0x960] ;  /* 0x000960062c187981 */ /* 0x000ea8000c1e1b00 */
[----:B------:R-:W4:Y:S04]  /*1dd0*/  LDG.E.64 R20, desc[UR6][R52.64+0x960] ;  /* 0x0009600634147981 */ /* 0x000f28000c1e1b00 */
[----:B------:R-:W5:Y:S01]  /*1de0*/  LDG.E.64 R44, desc[UR6][R44.64+0xc80] ;  /* 0x000c80062c2c7981 */ /* 0x000f62000c1e1b00 */
[----:B---3--:R-:W-:Y:S01]  /*1df0*/  DFMA R50, R36, R22, R50 ;  /* 0x000000162432722b */ /* 0x008fe20000000032 */
[----:B------:R-:W-:-:S04]  /*1e00*/  VIADD R37, R0, 0x5dc ;  /* 0x000005dc00257836 */ /* 0x000fc80000000000 */
[----:B------:R-:W-:-:S05]  /*1e10*/  IMAD.WIDE R38, R37, 0x8, R28 ;  /* 0x0000000825267825 */ /* 0x000fca00078e021c */
[----:B------:R-:W3:Y:S04]  /*1e20*/  LDG.E.64 R28, desc[UR6][R38.64] ;  /* 0x00000006261c7981 */ /* 0x000ee8000c1e1b00 */
[----:B------:R-:W3:Y:S01]  /*1e30*/  LDG.E.64 R40, desc[UR6][R38.64+0x320] ;  /* 0x0003200626287981 */ /* 0x000ee2000c1e1b00 */
[----:B--2---:R-:W-:-:S03]  /*1e40*/  DFMA R46, R24, R22, R46 ;  /* 0x00000016182e722b */ /* 0x004fc6000000002e */
[----:B------:R-:W2:Y:S01]  /*1e50*/  LDG.E.64 R24, desc[UR6][R52.64+0xc80] ;  /* 0x000c800634187981 */ /* 0x000ea2000c1e1b00 */
[----:B----4-:R-:W-:-:S03]  /*1e60*/  DFMA R26, R20, R22, R26 ;  /* 0x00000016141a722b */ /* 0x010fc6000000001a */
[----:B------:R-:W0:Y:S02]  /*1e70*/  LDS.128 R20, [UR4+0x70] ;  /* 0x00007004ff147984 */ /* 0x000e240008000c00 */
[----:B0-----:R-:W-:Y:S02]  /*1e80*/  DFMA R30, R30, R20, R42 ;  /* 0x000000141e1e722b */ /* 0x001fe4000000002a */
[----:B------:R-:W4:Y:S01]  /*1e90*/  LDG.E.64 R42, desc[UR6][R38.64+0x640] ;  /* 0x00064006262a7981 */ /* 0x000f22000c1e1b00 */
[----:B-----5:R-:W-:-:S03]  /*1ea0*/  DFMA R44, R20, R44, R46 ;  /* 0x0000002c142c722b */ /* 0x020fc6000000002e */
[----:B------:R-:W5:Y:S01]  /*1eb0*/  LDG.E.64 R46, desc[UR6][R38.64+0x960] ;  /* 0x00096006262e7981 */ /* 0x000f62000c1e1b00 */
[----:B------:R-:W-:Y:S02]  /*1ec0*/  DFMA R48, R20, R48, R50 ;  /* 0x000000301430722b */ /* 0x000fe40000000032 */
[----:B---3--:R-:W-:Y:S01]  /*1ed0*/  DFMA R50, R28, R22, R30 ;  /* 0x000000161c32722b */ /* 0x008fe2000000001e */
[----:B------:R-:W-:Y:S01]  /*1ee0*/  LDS.128 R28, [UR4+0x90] ;  /* 0x00009004ff1c7984 */ /* 0x000fe20008000c00 */
[----:B------:R-:W-:-:S04]  /*1ef0*/  IMAD.WIDE R18, R37, 0x8, R18 ;  /* 0x0000000825127825 */ /* 0x000fc800078e0212 */
[C---:B------:R-:W-:Y:S01]  /*1f00*/  IMAD.WIDE R34, R37.reuse, 0x8, R34 ;  /* 0x0000000825227825 */ /* 0x040fe200078e0222 */
[----:B------:R-:W3:Y:S03]  /*1f10*/  LDG.E.64 R52, desc[UR6][R18.64] ;  /* 0x0000000612347981 */ /* 0x000ee6000c1e1b00 */
[----:B------:R-:W-:Y:S01]  /*1f20*/  IMAD.WIDE R32, R37, 0x8, R32 ;  /* 0x0000000825207825 */ /* 0x000fe200078e0220 */
[----:B------:R-:W3:Y:S04]  /*1f30*/  LDG.E.64 R38, desc[UR6][R38.64+0xc80] ;  /* 0x000c800626267981 */ /* 0x000ee8000c1e1b00 */
[----:B------:R-:W3:Y:S01]  /*1f40*/  LDG.E.64 R36, desc[UR6][R32.64] ;  /* 0x0000000620247981 */ /* 0x000ee2000c1e1b00 */
[----:B--2---:R-:W-:-:S03]  /*1f50*/  DFMA R20, R20, R24, R26 ;  /* 0x000000181414722b */ /* 0x004fc6000000001a */
[----:B------:R-:W0:Y:S02]  /*1f60*/  LDS.128 R24, [UR4+0x80] ;  /* 0x00008004ff187984 */ /* 0x000e240008000c00 */
[----:B0-----:R-:W-:Y:S02]  /*1f70*/  DFMA R40, R40, R24, R50 ;  /* 0x000000182828722b */ /* 0x001fe40000000032 */
[----:B------:R-:W2:Y:S06]  /*1f80*/  LDG.E.64 R50, desc[UR6][R18.64+0x320] ;  /* 0x0003200612327981 */ /* 0x000eac000c1e1b00 */
[----:B----4-:R-:W-:-:S02]  /*1f90*/  DFMA R42, R42, R26, R40 ;  /* 0x0000001a2a2a722b */ /* 0x010fc40000000028 */
[----:B------:R-:W4:Y:S06]  /*1fa0*/  LDG.E.64 R40, desc[UR6][R34.64] ;  /* 0x0000000622287981 */ /* 0x000f2c000c1e1b00 */
[----:B-----5:R-:W-:Y:S02]  /*1fb0*/  DFMA R46, R46, R28, R42 ;  /* 0x0000001c2e2e722b */ /* 0x020fe4000000002a */
[----:B------:R-:W5:Y:S01]  /*1fc0*/  LDG.E.64 R42, desc[UR6][R34.64+0x320] ;  /* 0x00032006222a7981 */ /* 0x000f62000c1e1b00 */
[----:B---3--:R-:W-:-:S03]  /*1fd0*/  DFMA R48, R52, R22, R48 ;  /* 0x000000163430722b */ /* 0x008fc60000000030 */
[----:B------:R-:W3:Y:S05]  /*1fe0*/  LDG.E.64 R52, desc[UR6][R32.64+0xc80] ;  /* 0x000c800620347981 */ /* 0x000eea000c1e1b00 */
[----:B--2---:R-:W-:Y:S02]  /*1ff0*/  DFMA R50, R24, R50, R48 ;  /* 0x000000321832722b */ /* 0x004fe40000000030 */
[----:B------:R-:W2:Y:S01]  /*2000*/  LDG.E.64 R48, desc[UR6][R32.64+0x320] ;  /* 0x0003200620307981 */ /* 0x000ea2000c1e1b00 */
[----:B----4-:R-:W-:-:S03]  /*2010*/  DFMA R40, R40, R22, R44 ;  /* 0x000000162828722b */ /* 0x010fc6000000002c */
[----:B------:R-:W4:Y:S05]  /*2020*/  LDG.E.64 R44, desc[UR6][R34.64+0x640] ;  /* 0x00064006222c7981 */ /* 0x000f2a000c1e1b00 */
[----:B-----5:R-:W-:Y:S01]  /*2030*/  DFMA R40, R24, R42, R40 ;  /* 0x0000002a1828722b */ /* 0x020fe20000000028 */
[----:B------:R-:W5:Y:S01]  /*2040*/  LDG.E.64 R42, desc[UR6][R18.64+0x640] ;  /* 0x00064006122a7981 */ /* 0x000f62000c1e1b00 */
[----:B------:R-:W-:-:S03]  /*2050*/  DFMA R20, R36, R22, R20 ;  /* 0x000000162414722b */ /* 0x000fc60000000014 */
[----:B------:R-:W3:Y:S04]  /*2060*/  LDG.E.64 R22, desc[UR6][R34.64+0x960] ;  /* 0x0009600622167981 */ /* 0x000ee8000c1e1b00 */
[----:B------:R-:W3:Y:S01]  /*2070*/  LDG.E.64 R36, desc[UR6][R32.64+0x960] ;  /* 0x0009600620247981 */ /* 0x000ee2000c1e1b00 */
[----:B--2---:R-:W-:-:S03]  /*2080*/  DFMA R24, R24, R48, R20 ;  /* 0x000000301818722b */ /* 0x004fc60000000014 */
[----:B------:R-:W2:Y:S04]  /*2090*/  LDG.E.64 R20, desc[UR6][R32.64+0x640] ;  /* 0x0006400620147981 */ /* 0x000ea8000c1e1b00 */
[----:B------:R-:W2:Y:S01]  /*20a0*/  LDG.E.64 R48, desc[UR6][R34.64+0xc80] ;  /* 0x000c800622307981 */ /* 0x000ea2000c1e1b00 */
[----:B----4-:R-:W-:-:S03]  /*20b0*/  DFMA R40, R44, R26, R40 ;  /* 0x0000001a2c28722b */ /* 0x010fc60000000028 */
[----:B------:R-:W4:Y:S01]  /*20c0*/  LDG.E.64 R44, desc[UR6][R18.64+0x960] ;  /* 0x00096006122c7981 */ /* 0x000f22000c1e1b00 */
[----:B-----5:R-:W-:-:S03]  /*20d0*/  DFMA R42, R42, R26, R50 ;  /* 0x0000001a2a2a722b */ /* 0x020fc60000000032 */
[----:B------:R-:W5:Y:S01]  /*20e0*/  LDG.E.64 R50, desc[UR6][R18.64+0xc80] ;  /* 0x000c800612327981 */ /* 0x000f62000c1e1b00 */
[----:B------:R-:W-:Y:S01]  /*20f0*/  UIADD3 UR5, UPT, UPT, UR5, 0x14, URZ ;  /* 0x0000001405057890 */ /* 0x000fe2000fffe0ff */
[----:B---3--:R-:W-:-:S03]  /*2100*/  DFMA R22, R28, R22, R40 ;  /* 0x000000161c16722b */ /* 0x008fc60000000028 */
[----:B------:R-:W-:Y:S01]  /*2110*/  UISETP.NE.AND UP0, UPT, UR5, URZ, UPT ;  /* 0x000000ff0500728c */ /* 0x000fe2000bf05270 */
[----:B------:R-:W-:Y:S01]  /*2120*/  DFMA R46, R38, R30, R46 ;  /* 0x0000001e262e722b */ /* 0x000fe2000000002e */
[----:B------:R-:W-:Y:S01]  /*2130*/  IADD3 R0, PT, PT, R0, 0x7d0, RZ ;  /* 0x000007d000007810 */ /* 0x000fe20007ffe0ff */
[----:B------:R-:W-:Y:S01]  /*2140*/  UIADD3 UR4, UPT, UPT, UR4, 0xa0, URZ ;  /* 0x000000a004047890 */ /* 0x000fe2000fffe0ff */
[----:B--2---:R-:W-:Y:S02]  /*2150*/  DFMA R20, R20, R26, R24 ;  /* 0x0000001a1414722b */ /* 0x004fe40000000018 */
[----:B----4-:R-:W-:-:S06]  /*2160*/  DFMA R42, R28, R44, R42 ;  /* 0x0000002c1c2a722b */ /* 0x010fcc000000002a */
[----:B------:R-:W-:Y:S02]  /*2170*/  DFMA R20, R28, R36, R20 ;  /* 0x000000241c14722b */ /* 0x000fe40000000014 */
[-C--:B------:R-:W-:Y:S02]  /*2180*/  DFMA R26, R48, R30.reuse, R22 ;  /* 0x0000001e301a722b */ /* 0x080fe40000000016 */
[----:B-----5:R-:W-:-:S04]  /*2190*/  DFMA R50, R50, R30, R42 ;  /* 0x0000001e3232722b */ /* 0x020fc8000000002a */
[----:B------:R-:W-:Y:S01]  /*21a0*/  DFMA R52, R52, R30, R20 ;  /* 0x0000001e3434722b */ /* 0x000fe20000000014 */
[----:B------:R-:W-:Y:S10]  /*21b0*/  BRA.U UP0, `(.L_x_13) ;  /* 0xfffffff100e87547 */ /* 0x000ff4000b83ffff */
[----:B------:R-:W0:Y:S01]  /*21c0*/  S2R R0, SR_TID.X ;  /* 0x0000000000007919 */ /* 0x000e220000002100 */
[----:B------:R-:W0:Y:S01]  /*21d0*/  LDC.64 R18, c[0x0][0x3b0] ;  /* 0x0000ec00ff127b82 */ /* 0x000e220000000a00 */
[----:B------:R-:W2:Y:S01]  /*21e0*/  LDG.E.64 R2, desc[UR6][R2.64] ;  /* 0x0000000602027981 */ /* 0x000ea2000c1e1b00 */
[----:B0-----:R-:W-:-:S05]  /*21f0*/  IMAD.WIDE R22, R0, 0x8, R18 ;  /* 0x0000000800167825 */ /* 0x001fca00078e0212 */
[----:B------:R-:W3:Y:S01]  /*2200*/  LDG.E.64 R18, desc[UR6][R22.64] ;  /* 0x0000000616127981 */ /* 0x000ee2000c1e1b00 */
[----:B------:R-:W-:Y:S01]  /*2210*/  UMOV UR4, 0xc28f5c29 ;  /* 0xc28f5c2900047882 */ /* 0x000fe20000000000 */
[----:B------:R-:W-:Y:S01]  /*2220*/  UMOV UR5, 0x3fec28f5 ;  /* 0x3fec28f500057882 */ /* 0x000fe20000000000 */
[----:B------:R-:W-:Y:S01]  /*2230*/  UMOV UR10, 0x24dd2f1a ;  /* 0x24dd2f1a000a7882 */ /* 0x000fe20000000000 */
[----:B------:R-:W-:Y:S01]  /*2240*/  UMOV UR11, 0x3fe4f922 ;  /* 0x3fe4f922000b7882 */ /* 0x000fe20000000000 */
[----:B------:R-:W-:Y:S01]  /*2250*/  BSSY.RECONVERGENT B0, `(.L_x_14) ;  /* 0x0000063000007945 */ /* 0x000fe20003800200 */
[----:B---3--:R-:W-:-:S08]  /*2260*/  DFMA R18, R18, UR4, R46 ;  /* 0x0000000412127c2b */ /* 0x008fd0000800002e */
[----:B--2---:R-:W-:-:S10]  /*2270*/  DADD R18, R18, R2 ;  /* 0x0000000012127229 */ /* 0x004fd40000000002 */
        /* <DEDUP_REMOVED lines=61> */
.L_x_15:
        /* <DEDUP_REMOVED lines=35> */
.L_x_16:
[----:B------:R-:W-:Y:S05]  /*2880*/  BSYNC.RECONVERGENT B0 ;  /* 0x0000000000007941 */ /* 0x000fea0003800200 */
.L_x_14:
[----:B------:R-:W2:Y:S04]  /*2890*/  LDG.E.64 R8, desc[UR6][R8.64] ;  /* 0x0000000608087981 */ /* 0x000ea8000c1e1b00 */
[----:B------:R-:W3:Y:S04]  /*28a0*/  LDG.E.64 R10, desc[UR6][R10.64] ;  /* 0x000000060a0a7981 */ /* 0x000ee8000c1e1b00 */
[----:B------:R-:W4:Y:S04]  /*28b0*/  LDG.E.64 R4, desc[UR6][R4.64] ;  /* 0x0000000604047981 */ /* 0x000f28000c1e1b00 */
[----:B------:R-:W5:Y:S04]  /*28c0*/  LDG.E.64 R12, desc[UR6][R12.64] ;  /* 0x000000060c0c7981 */ /* 0x000f68000c1e1b00 */
[----:B------:R-:W5:Y:S04]  /*28d0*/  LDG.E.64 R6, desc[UR6][R6.64] ;  /* 0x0000000606067981 */ /* 0x000f68000c1e1b00 */
[----:B------:R-:W5:Y:S01]  /*28e0*/  LDG.E.64 R14, desc[UR6][R14.64] ;  /* 0x000000060e0e7981 */ /* 0x000f62000c1e1b00 */
[----:B------:R-:W-:Y:S01]  /*28f0*/  BSSY.RECONVERGENT B0, `(.L_x_17) ;  /* 0x0000013000007945 */ /* 0x000fe20003800200 */
[----:B------:R-:W-:Y:S01]  /*2900*/  CS2R R2, SRZ ;  /* 0x0000000000027805 */ /* 0x000fe2000001ff00 */
[----:B--2---:R-:W-:-:S08]  /*2910*/  DFMA R26, R8, UR4, R26 ;  /* 0x00000004081a7c2b */ /* 0x004fd0000800001a */
[----:B---3--:R-:W-:Y:S02]  /*2920*/  DADD R26, R26, R10 ;  /* 0x000000001a1a7229 */ /* 0x008fe4000000000a */
[----:B----4-:R-:W-:Y:S02]  /*2930*/  DFMA R50, R4, UR4, R50 ;  /* 0x0000000404327c2b */ /* 0x010fe40008000032 */
[----:B-----5:R-:W-:-:S04]  /*2940*/  DFMA R52, R12, UR4, R52 ;  /* 0x000000040c347c2b */ /* 0x020fc80008000034 */
[----:B------:R-:W-:Y:S02]  /*2950*/  DSETP.GEU.AND P3, PT, R26, -2.5, PT ;  /* 0xc00400001a00742a */ /* 0x000fe40003f6e000 */
[----:B------:R-:W-:Y:S02]  /*2960*/  DADD R50, R50, R6 ;  /* 0x0000000032327229 */ /* 0x000fe40000000006 */
[----:B------:R-:W-:Y:S01]  /*2970*/  DADD R52, R52, R14 ;  /* 0x0000000034347229 */ /* 0x000fe2000000000e */
[----:B------:R-:W-:Y:S01]  /*2980*/  IMAD.MOV.U32 R8, RZ, RZ, -0x66666666 ;  /* 0x9999999aff087424 */ /* 0x000fe200078e00ff */
[----:B------:R-:W-:Y:S02]  /*2990*/  MOV R9, 0x3fc99999 ;  /* 0x3fc9999900097802 */ /* 0x000fe40000000f00 */
[----:B------:R-:W-:Y:S02]  /*29a0*/  CS2R R4, SRZ ;  /* 0x0000000000047805 */ /* 0x000fe4000001ff00 */
[----:B------:R-:W-:-:S02]  /*29b0*/  DSETP.GEU.AND P1, PT, R50, -2.5, PT ;  /* 0xc00400003200742a */ /* 0x000fc40003f2e000 */
[----:B------:R-:W-:Y:S02]  /*29c0*/  DSETP.GEU.AND P2, PT, R52, -2.5, PT ;  /* 0xc00400003400742a */ /* 0x000fe40003f4e000 */
[----:B------:R-:W-:-:S12]  /*29d0*/  @!P3 BRA `(.L_x_18) ;  /* 0x000000000010b947 */ /* 0x000fd80003800000 */
[----:B------:R-:W-:Y:S01]  /*29e0*/  DSETP.GT.AND P3, PT, R26, 2.5, PT ;  /* 0x400400001a00742a */ /* 0x000fe20003f64000 */
[----:B------:R-:W-:Y:S01]  /*29f0*/  IMAD.MOV.U32 R4, RZ, RZ, 0x0 ;  /* 0x00000000ff047424 */ /* 0x000fe200078e00ff */
[----:B------:R-:W-:-:S12]  /*2a00*/  MOV R5, 0x3ff00000 ;  /* 0x3ff0000000057802 */ /* 0x000fd80000000f00 */
[----:B------:R-:W-:-:S11]  /*2a10*/  @!P3 DFMA R4, R26, R8, 0.5 ;  /* 0x3fe000001a04b42b */ /* 0x000fd60000000008 */
.L_x_18:
[----:B------:R-:W-:Y:S05]  /*2a20*/  BSYNC.RECONVERGENT B0 ;  /* 0x0000000000007941 */ /* 0x000fea0003800200 */
.L_x_17:
[----:B------:R-:W-:Y:S01]  /*2a30*/  BSSY.RECONVERGENT B0, `(.L_x_19) ;  /* 0x0000007000007945 */ /* 0x000fe20003800200 */
[----:B------:R-:W-:-:S03]  /*2a40*/  CS2R R6, SRZ ;  /* 0x0000000000067805 */ /* 0x000fc6000001ff00 */
[----:B------:R-:W-:Y:S05]  /*2a50*/  @!P1 BRA `(.L_x_20) ;  /* 0x0000000000109947 */ /* 0x000fea0003800000 */
[----:B------:R-:W-:Y:S01]  /*2a60*/  DSETP.GT.AND P1, PT, R50, 2.5, PT ;  /* 0x400400003200742a */ /* 0x000fe20003f24000 */
[----:B------:R-:W-:Y:S01]  /*2a70*/  IMAD.MOV.U32 R6, RZ, RZ, 0x0 ;  /* 0x00000000ff067424 */ /* 0x000fe200078e00ff */
[----:B------:R-:W-:-:S12]  /*2a80*/  MOV R7, 0x3ff00000 ;  /* 0x3ff0000000077802 */ /* 0x000fd80000000f00 */
[----:B------:R-:W-:-:S11]  /*2a90*/  @!P1 DFMA R6, R50, R8, 0.5 ;  /* 0x3fe000003206942b */ /* 0x000fd60000000008 */
.L_x_20:
[----:B------:R-:W-:Y:S05]  /*2aa0*/  BSYNC.RECONVERGENT B0 ;  /* 0x0000000000007941 */ /* 0x000fea0003800200 */
.L_x_19:
[----:B------:R-:W-:Y:S04]  /*2ab0*/  BSSY.RECONVERGENT B0, `(.L_x_21) ;  /* 0x0000006000007945 */ /* 0x000fe80003800200 */
[----:B------:R-:W-:Y:S05]  /*2ac0*/  @!P2 BRA `(.L_x_22) ;  /* 0x000000000010a947 */ /* 0x000fea0003800000 */
[----:B------:R-:W-:Y:S01]  /*2ad0*/  DSETP.GT.AND P1, PT, R52, 2.5, PT ;  /* 0x400400003400742a */ /* 0x000fe20003f24000 */
[----:B------:R-:W-:Y:S01]  /*2ae0*/  IMAD.MOV.U32 R2, RZ, RZ, 0x0 ;  /* 0x00000000ff027424 */ /* 0x000fe200078e00ff */
[----:B------:R-:W-:-:S12]  /*2af0*/  MOV R3, 0x3ff00000 ;  /* 0x3ff0000000037802 */ /* 0x000fd80000000f00 */
[----:B------:R-:W-:-:S11]  /*2b00*/  @!P1 DFMA R2, R52, R8, 0.5 ;  /* 0x3fe000003402942b */ /* 0x000fd60000000008 */
.L_x_22:
[----:B------:R-:W-:Y:S05]  /*2b10*/  BSYNC.RECONVERGENT B0 ;  /* 0x0000000000007941 */ /* 0x000fea0003800200 */
.L_x_21:
[----:B------:R-:W-:Y:S01]  /*2b20*/  DMUL R6, R16, R6 ;  /* 0x0000000610067228 */ /* 0x000fe20000000000 */
[----:B------:R-:W-:Y:S07]  /*2b30*/  BSSY.RECONVERGENT B0, `(.L_x_23) ;  /* 0x0000062000007945 */ /* 0x000fee0003800200 */
[----:B------:R-:W-:-:S10]  /*2b40*/  DFMA R4, R4, R18, R6 ;  /* 0x000000120404722b */ /* 0x000fd40000000006 */
        /* <DEDUP_REMOVED lines=48> */
[----:B------:R-:W-:-:S07]  /*2e50*/  MOV R8, RZ ;  /* 0x000000ff00087202 */ /* 0x000fce0000000f00 */
        /* <DEDUP_REMOVED lines=12> */
.L_x_24:
        /* <DEDUP_REMOVED lines=35> */
.L_x_25:
[----:B------:R-:W-:Y:S05]  /*3150*/  BSYNC.RECONVERGENT B0 ;  /* 0x0000000000007941 */ /* 0x000fea0003800200 */
.L_x_23:
[----:B------:R-:W0:Y:S01]  /*3160*/  S2UR UR5, SR_CgaCtaId ;  /* 0x00000000000579c3 */ /* 0x000e220000008800 */
[----:B------:R-:W-:Y:S01]  /*3170*/  UMOV UR4, 0x400 ;  /* 0x0000040000047882 */ /* 0x000fe20000000000 */
[----:B------:R-:W-:Y:S01]  /*3180*/  DMUL R2, R4, R2 ;  /* 0x0000000204027228 */ /* 0x000fe20000000000 */
[----:B0-----:R-:W-:-:S06]  /*3190*/  ULEA UR4, UR5, UR4, 0x18 ;  /* 0x0000000405047291 */ /* 0x001fcc000f8ec0ff */
[----:B------:R-:W-:-:S05]  /*31a0*/  LEA R5, R0, UR4, 0x3 ;  /* 0x0000000400057c11 */ /* 0x000fca000f8e18ff */
[----:B------:R0:W-:Y:S01]  /*31b0*/  STS.64 [R5], R2 ;  /* 0x0000000205007388 */ /* 0x0001e20000000a00 */
[----:B------:R-:W-:Y:S06]  /*31c0*/  BAR.SYNC.DEFER_BLOCKING 0x0 ;  /* 0x0000000000007b1d */ /* 0x000fec0000010000 */
[----:B------:R-:W-:Y:S05]  /*31d0*/  @P0 EXIT ;  /* 0x000000000000094d */ /* 0x000fea0003800000 */
[----:B------:R-:W1:Y:S02]  /*31e0*/  LDC.64 R24, c[0x0][0x3e8] ;  /* 0x0000fa00ff187b82 */ /* 0x000e640000000a00 */
[----:B-1----:R-:W5:Y:S06]  /*31f0*/  LDG.E.64 R24, desc[UR6][R24.64] ;  /* 0x0000000618187981 */ /* 0x002f6c000c1e1b00 */
[----:B0-----:R-:W0:Y:S01]  /*3200*/  LDC R3, c[0x0][0x3e4] ;  /* 0x0000f900ff037b82 */ /* 0x001e220000000800 */
[----:B------:R-:W1:Y:S02]  /*3210*/  LDCU UR5, c[0x0][0x3e0] ;  /* 0x00007c00ff0577ac */ /* 0x000e640008000800 */
[----:B-1----:R-:W-:Y:S01]  /*3220*/  IMAD.U32 R2, RZ, RZ, UR5 ;  /* 0x00000005ff027e24 */ /* 0x002fe2000f8e00ff */
[----:B------:R-:W-:-:S06]  /*3230*/  UMOV UR5, 0xffffff9c ;  /* 0xffffff9c00057882 */ /* 0x000fcc0000000000 */
.L_x_26:
        /* <DEDUP_REMOVED lines=19> */
[----:B------:R0:W4:Y:S01]  /*3370*/  LDG.E.64 R32, desc[UR6][R2.64+0x98] ;  /* 0x0000980602207981 */ /* 0x000122000c1e1b00 */
[----:B------:R-:W-:-:S03]  /*3380*/  UIADD3 UR5, UPT, UPT, UR5, 0x14, URZ ;  /* 0x0000001405057890 */ /* 0x000fc6000fffe0ff */
[----:B------:R-:W2:Y:S01]  /*3390*/  LDS.128 R20, [UR4] ;  /* 0x00000004ff147984 */ /* 0x000ea20008000c00 */
[----:B------:R-:W-:Y:S01]  /*33a0*/  UISETP.NE.AND UP0, UPT, UR5, URZ, UPT ;  /* 0x000000ff0500728c */ /* 0x000fe2000bf05270 */
[----:B0-----:R-:W-:-:S04]  /*33b0*/  IADD3 R2, P0, PT, R2, 0xa0, RZ ;  /* 0x000000a002027810 */ /* 0x001fc80007f1e0ff */
[----:B------:R-:W-:Y:S01]  /*33c0*/  IADD3.X R3, PT, PT, RZ, R3, RZ, P0, !PT ;  /* 0x00000003ff037210 */ /* 0x000fe200007fe4ff */
[----:B--2--5:R-:W-:Y:S01]  /*33d0*/  DFMA R20, R20, R26, R24 ;  /* 0x0000001a1414722b */ /* 0x024fe20000000018 */
[----:B------:R-:W4:Y:S07]  /*33e0*/  LDS.128 R24, [UR4+0x10] ;  /* 0x00001004ff187984 */ /* 0x000f2e0008000c00 */
[----:B---3--:R-:W-:Y:S01]  /*33f0*/  DFMA R20, R28, R22, R20 ;  /* 0x000000161c14722b */ /* 0x008fe20000000014 */
[----:B------:R-:W0:Y:S07]  /*3400*/  LDS.128 R28, [UR4+0x20] ;  /* 0x00002004ff1c7984 */ /* 0x000e2e0008000c00 */
[----:B----4-:R-:W-:-:S02]  /*3410*/  DFMA R24, R24, R50, R20 ;  /* 0x000000321818722b */ /* 0x010fc40000000014 */
[----:B------:R-:W1:Y:S06]  /*3420*/  LDS.128 R20, [UR4+0x30] ;  /* 0x00003004ff147984 */ /* 0x000e6c0008000c00 */
[----:B------:R-:W-:Y:S02]  /*3430*/  DFMA R48, R48, R26, R24 ;  /* 0x0000001a3030722b */ /* 0x000fe40000000018 */
[----:B------:R-:W2:Y:S06]  /*3440*/  LDS.128 R24, [UR4+0x40] ;  /* 0x00004004ff187984 */ /* 0x000eac0008000c00 */
[----:B0-----:R-:W-:-:S08]  /*3450*/  DFMA R28, R28, R46, R48 ;  /* 0x0000002e1c1c722b */ /* 0x001fd00000000030 */
[----:B------:R-:W-:Y:S02]  /*3460*/  DFMA R44, R44, R30, R28 ;  /* 0x0000001e2c2c722b */ /* 0x000fe4000000001c */
[----:B------:R-:W0:Y:S06]  /*3470*/  LDS.128 R28, [UR4+0x50] ;  /* 0x00005004ff1c7984 */ /* 0x000e2c0008000c00 */
[----:B-1----:R-:W-:-:S08]  /*3480*/  DFMA R20, R20, R42, R44 ;  /* 0x0000002a1414722b */ /* 0x002fd0000000002c */
[----:B------:R-:W-:Y:S02]  /*3490*/  DFMA R40, R40, R22, R20 ;  /* 0x000000162828722b */ /* 0x000fe40000000014 */
[----:B------:R-:W1:Y:S06]  /*34a0*/  LDS.128 R20, [UR4+0x60] ;  /* 0x00006004ff147984 */ /* 0x000e6c0008000c00 */
[----:B--2---:R-:W-:-:S08]  /*34b0*/  DFMA R24, R24, R38, R40 ;  /* 0x000000261818722b */ /* 0x004fd00000000028 */
[----:B------:R-:W-:Y:S02]  /*34c0*/  DFMA R36, R36, R26, R24 ;  /* 0x0000001a2424722b */ /* 0x000fe40000000018 */
[----:B------:R-:W2:Y:S06]  /*34d0*/  LDS.128 R24, [UR4+0x70] ;  /* 0x00007004ff187984 */ /* 0x000eac0008000c00 */
[----:B0-----:R-:W-:-:S08]  /*34e0*/  DFMA R28, R28, R34, R36 ;  /* 0x000000221c1c722b */ /* 0x001fd00000000024 */
[----:B------:R-:W-:Y:S02]  /*34f0*/  DFMA R4, R4, R30, R28 ;  /* 0x0000001e0404722b */ /* 0x000fe4000000001c */
[----:B------:R-:W0:Y:S06]  /*3500*/  LDS.128 R28, [UR4+0x80] ;  /* 0x00008004ff1c7984 */ /* 0x000e2c0008000c00 */
[----:B-1----:R-:W-:-:S08]  /*3510*/  DFMA R4, R20, R6, R4 ;  /* 0x000000061404722b */ /* 0x002fd00000000004 */
[----:B------:R-:W-:Y:S02]  /*3520*/  DFMA R8, R8, R22, R4 ;  /* 0x000000160808722b */ /* 0x000fe40000000004 */
[----:B------:R-:W1:Y:S01]  /*3530*/  LDS.128 R4, [UR4+0x90] ;  /* 0x00009004ff047984 */ /* 0x000e620008000c00 */
[----:B------:R-:W-:-:S05]  /*3540*/  UIADD3 UR4, UPT, UPT, UR4, 0xa0, URZ ;  /* 0x000000a004047890 */ /* 0x000fca000fffe0ff */
[----:B--2---:R-:W-:-:S08]  /*3550*/  DFMA R8, R24, R10, R8 ;  /* 0x0000000a1808722b */ /* 0x004fd00000000008 */
[----:B------:R-:W-:-:S08]  /*3560*/  DFMA R8, R12, R26, R8 ;  /* 0x0000001a0c08722b */ /* 0x000fd00000000008 */
[----:B0-----:R-:W-:-:S08]  /*3570*/  DFMA R8, R28, R14, R8 ;  /* 0x0000000e1c08722b */ /* 0x001fd00000000008 */
[----:B------:R-:W-:-:S08]  /*3580*/  DFMA R8, R16, R30, R8 ;  /* 0x0000001e1008722b */ /* 0x000fd00000000008 */
[----:B-1----:R-:W-:-:S08]  /*3590*/  DFMA R4, R4, R18, R8 ;  /* 0x000000120404722b */ /* 0x002fd00000000008 */
[----:B------:R-:W-:Y:S01]  /*35a0*/  DFMA R24, R32, R6, R4 ;  /* 0x000000062018722b */ /* 0x000fe20000000004 */
[----:B------:R-:W-:Y:S10]  /*35b0*/  BRA.U UP0, `(.L_x_26) ;  /* 0xfffffffd00207547 */ /* 0x000ff4000b83ffff */
[----:B------:R-:W0:Y:S02]  /*35c0*/  LDC.64 R2, c[0x0][0x3f0] ;  /* 0x0000fc00ff027b82 */ /* 0x000e240000000a00 */
[----:B0-----:R-:W-:Y:S01]  /*35d0*/  STG.E.64 desc[UR6][R2.64+0x8], R24 ;  /* 0x0000081802007986 */ /* 0x001fe2000c101b06 */
[----:B------:R-:W-:Y:S05]  /*35e0*/  EXIT ;  /* 0x000000000000794d */ /* 0x000fea0003800000 */
.L_x_27:
[----:B------:R-:W-:-:S00]  /*35f0*/  BRA `(.L_x_27) ;  /* 0xfffffffc00fc7947 */ /* 0x000fc0000383ffff */
[----:B------:R-:W-:-:S00]  /*3600*/  NOP ;  /* 0x0000000000007918 */ /* 0x000fc00000000000 */
[----:B------:R-:W-:-:S00]  /*3610*/  NOP ;  /* 0x0000000000007918 */ /* 0x000fc00000000000 */
[----:B------:R-:W-:-:S00]  /*3620*/  NOP ;  /* 0x0000000000007918 */ /* 0x000fc00000000000 */
[----:B------:R-:W-:-:S00]  /*3630*/  NOP ;  /* 0x0000000000007918 */ /* 0x000fc00000000000 */
[----:B------:R-:W-:-:S00]  /*3640*/  NOP ;  /* 0x0000000000007918 */ /* 0x000fc00000000000 */
[----:B------:R-:W-:-:S00]  /*3650*/  NOP ;  /* 0x0000000000007918 */ /* 0x000fc00000000000 */
[----:B------:R-:W-:-:S00]  /*3660*/  NOP ;  /* 0x0000000000007918 */ /* 0x000fc00000000000 */
[----:B------:R-:W-:-:S00]  /*3670*/  NOP ;  /* 0x0000000000007918 */ /* 0x000fc00000000000 */
.L_x_28:


//--------------------- .nv.shared._Z11ExecuteLSTMPdS_S_S_S_S_S_S_S_S_S_S_S_S_S_ --------------------------
	.section	.nv.shared._Z11ExecuteLSTMPdS_S_S_S_S_S_S_S_S_S_S_S_S_S_,"aw",@nobits
	.sectionflags	@""
	.align	8
.nv.shared._Z11ExecuteLSTMPdS_S_S_S_S_S_S_S_S_S_S_S_S_S_:
	.zero		1824


//--------------------- .nv.shared.reserved.0     --------------------------
	.section	.nv.shared.reserved.0,"aw",@nobits
	.weak		__nv_reservedSMEM_offset_0_alias
	.size		__nv_reservedSMEM_offset_0_alias, 0, 64
	.other		__nv_reservedSMEM_offset_0_alias,@"STO_CUDA_RESERVED_SHARED STV_DEFAULT"
__nv_reservedSMEM_offset_0_alias:
	.zero		0
	.zero		64


//--------------------- .nv.constant0._Z11ExecuteLSTMPdS_S_S_S_S_S_S_S_S_S_S_S_S_S_ --------------------------
	.section	.nv.constant0._Z11ExecuteLSTMPdS_S_S_S_S_S_S_S_S_S_S_S_S_S_,"a",@progbits
	.sectionflags	@""
	.align	4
.nv.constant0._Z11ExecuteLSTMPdS_S_S_S_S_S_S_S_S_S_S_S_S_S_:
	.zero		1016


//--------------------- SYMBOLS --------------------------

	.type		.nv.reservedSmem.offset0,@object
	.size		.nv.reservedSmem.offset0,0x4
	.type		.nv.reservedSmem.cap,@object
	.size		.nv.reservedSmem.cap,0x4
